//
// Generated by NVIDIA NVVM Compiler
//
// Compiler Build ID: CL-36424714
// Cuda compilation tools, release 13.0, V13.0.88
// Based on NVVM 20.0.0
//

.version 9.0
.target sm_100
.address_size 64

	// .globl	_Z28merge_sorted_array_kernel_v1PiS_S_jj
// _ZZ28merge_sorted_array_kernel_v2PiS_S_S_jjjE4A_sh has been demoted
// _ZZ28merge_sorted_array_kernel_v2PiS_S_S_jjjE4B_sh has been demoted
// _ZZ28merge_sorted_array_kernel_v2PiS_S_S_jjjE4C_sh has been demoted
// _ZZ28merge_sorted_array_kernel_v2PiS_S_S_jjjE13block_start_k has been demoted
// _ZZ28merge_sorted_array_kernel_v2PiS_S_S_jjjE12block_next_k has been demoted
// _ZZ28merge_sorted_array_kernel_v2PiS_S_S_jjjE13block_start_i has been demoted
// _ZZ28merge_sorted_array_kernel_v2PiS_S_S_jjjE12block_next_i has been demoted
// _ZZ28merge_sorted_array_kernel_v2PiS_S_S_jjjE13block_start_j has been demoted
// _ZZ28merge_sorted_array_kernel_v2PiS_S_S_jjjE12block_next_j has been demoted

.visible .entry _Z28merge_sorted_array_kernel_v1PiS_S_jj(
	.param .u64 .ptr .align 1 _Z28merge_sorted_array_kernel_v1PiS_S_jj_param_0,
	.param .u64 .ptr .align 1 _Z28merge_sorted_array_kernel_v1PiS_S_jj_param_1,
	.param .u64 .ptr .align 1 _Z28merge_sorted_array_kernel_v1PiS_S_jj_param_2,
	.param .u32 _Z28merge_sorted_array_kernel_v1PiS_S_jj_param_3,
	.param .u32 _Z28merge_sorted_array_kernel_v1PiS_S_jj_param_4
)
{
	.reg .pred 	%p<18>;
	.reg .b32 	%r<59>;
	.reg .b64 	%rd<28>;

	ld.param.u64 	%rd7, [_Z28merge_sorted_array_kernel_v1PiS_S_jj_param_0];
	ld.param.u64 	%rd8, [_Z28merge_sorted_array_kernel_v1PiS_S_jj_param_1];
	ld.param.u64 	%rd6, [_Z28merge_sorted_array_kernel_v1PiS_S_jj_param_2];
	ld.param.u32 	%r33, [_Z28merge_sorted_array_kernel_v1PiS_S_jj_param_3];
	ld.param.u32 	%r34, [_Z28merge_sorted_array_kernel_v1PiS_S_jj_param_4];
	cvta.to.global.u64 	%rd1, %rd7;
	cvta.to.global.u64 	%rd2, %rd8;
	mov.u32 	%r35, %tid.x;
	mov.u32 	%r36, %ctaid.x;
	mov.u32 	%r37, %ntid.x;
	mad.lo.s32 	%r38, %r36, %r37, %r35;
	mul.lo.s32 	%r52, %r38, 6;
	add.s32 	%r2, %r34, %r33;
	setp.ge.u32 	%p1, %r52, %r2;
	@%p1 bra 	$L__BB0_18;
	max.u32 	%r39, %r52, %r34;
	sub.s32 	%r56, %r39, %r34;
	setp.lt.u32 	%p2, %r33, %r56;
	@%p2 bra 	$L__BB0_9;
	min.u32 	%r47, %r52, %r33;
	mov.u32 	%r48, %r56;
$L__BB0_3:
	add.s32 	%r7, %r47, %r48;
	shr.u32 	%r56, %r7, 1;
	sub.s32 	%r9, %r52, %r56;
	setp.eq.s32 	%p3, %r9, 0;
	setp.ge.u32 	%p4, %r56, %r33;
	or.pred  	%p5, %p4, %p3;
	@%p5 bra 	$L__BB0_6;
	add.s32 	%r40, %r9, -1;
	mul.wide.u32 	%rd9, %r40, 4;
	add.s64 	%rd10, %rd2, %rd9;
	ld.global.u32 	%r41, [%rd10];
	mul.wide.u32 	%rd11, %r56, 4;
	add.s64 	%rd12, %rd1, %rd11;
	ld.global.u32 	%r42, [%rd12];
	setp.le.s32 	%p6, %r41, %r42;
	@%p6 bra 	$L__BB0_6;
	add.s32 	%r48, %r56, 1;
	bra.uni 	$L__BB0_8;
$L__BB0_6:
	setp.lt.u32 	%p7, %r7, 2;
	setp.ge.u32 	%p8, %r9, %r34;
	or.pred  	%p9, %p7, %p8;
	@%p9 bra 	$L__BB0_9;
	add.s32 	%r47, %r56, -1;
	mul.wide.u32 	%rd13, %r47, 4;
	add.s64 	%rd14, %rd1, %rd13;
	ld.global.u32 	%r43, [%rd14];
	mul.wide.u32 	%rd15, %r9, 4;
	add.s64 	%rd16, %rd2, %rd15;
	ld.global.u32 	%r44, [%rd16];
	setp.le.s32 	%p10, %r43, %r44;
	@%p10 bra 	$L__BB0_9;
$L__BB0_8:
	setp.le.u32 	%p11, %r48, %r47;
	mov.u32 	%r56, %r48;
	@%p11 bra 	$L__BB0_3;
$L__BB0_9:
	sub.s32 	%r57, %r52, %r56;
	mul.wide.u32 	%rd17, %r52, 4;
	cvta.to.global.u64 	%rd18, %rd6;
	add.s64 	%rd27, %rd18, %rd17;
	mov.b32 	%r53, 1;
$L__BB0_10:
	setp.lt.u32 	%p12, %r57, %r34;
	@%p12 bra 	$L__BB0_12;
	add.s32 	%r20, %r56, 1;
	mul.wide.u32 	%rd19, %r56, 4;
	add.s64 	%rd20, %rd1, %rd19;
	ld.global.u32 	%r58, [%rd20];
	mov.u32 	%r56, %r20;
	bra.uni 	$L__BB0_17;
$L__BB0_12:
	setp.lt.u32 	%p13, %r56, %r33;
	@%p13 bra 	$L__BB0_14;
	add.s32 	%r22, %r57, 1;
	mul.wide.u32 	%rd21, %r57, 4;
	add.s64 	%rd22, %rd2, %rd21;
	ld.global.u32 	%r58, [%rd22];
	mov.u32 	%r57, %r22;
	bra.uni 	$L__BB0_17;
$L__BB0_14:
	mul.wide.u32 	%rd23, %r56, 4;
	add.s64 	%rd24, %rd1, %rd23;
	ld.global.u32 	%r58, [%rd24];
	mul.wide.u32 	%rd25, %r57, 4;
	add.s64 	%rd26, %rd2, %rd25;
	ld.global.u32 	%r25, [%rd26];
	setp.gt.s32 	%p14, %r58, %r25;
	@%p14 bra 	$L__BB0_16;
	add.s32 	%r56, %r56, 1;
	bra.uni 	$L__BB0_17;
$L__BB0_16:
	add.s32 	%r57, %r57, 1;
	mov.u32 	%r58, %r25;
$L__BB0_17:
	st.global.u32 	[%rd27], %r58;
	add.s32 	%r46, %r53, -1;
	setp.lt.u32 	%p15, %r46, 5;
	add.s32 	%r52, %r52, 1;
	setp.lt.u32 	%p16, %r52, %r2;
	and.pred  	%p17, %p15, %p16;
	add.s32 	%r53, %r53, 1;
	add.s64 	%rd27, %rd27, 4;
	@%p17 bra 	$L__BB0_10;
$L__BB0_18:
	ret;

}
	// .globl	_Z28merge_sorted_array_kernel_v2PiS_S_S_jjj
.visible .entry _Z28merge_sorted_array_kernel_v2PiS_S_S_jjj(
	.param .u64 .ptr .align 1 _Z28merge_sorted_array_kernel_v2PiS_S_S_jjj_param_0,
	.param .u64 .ptr .align 1 _Z28merge_sorted_array_kernel_v2PiS_S_S_jjj_param_1,
	.param .u64 .ptr .align 1 _Z28merge_sorted_array_kernel_v2PiS_S_S_jjj_param_2,
	.param .u64 .ptr .align 1 _Z28merge_sorted_array_kernel_v2PiS_S_S_jjj_param_3,
	.param .u32 _Z28merge_sorted_array_kernel_v2PiS_S_S_jjj_param_4,
	.param .u32 _Z28merge_sorted_array_kernel_v2PiS_S_S_jjj_param_5,
	.param .u32 _Z28merge_sorted_array_kernel_v2PiS_S_S_jjj_param_6
)
{
	.reg .pred 	%p<65>;
	.reg .b32 	%r<321>;
	.reg .b64 	%rd<63>;
	// demoted variable
	.shared .align 4 .b8 _ZZ28merge_sorted_array_kernel_v2PiS_S_S_jjjE4A_sh[12288];
	// demoted variable
	.shared .align 4 .b8 _ZZ28merge_sorted_array_kernel_v2PiS_S_S_jjjE4B_sh[12288];
	// demoted variable
	.shared .align 4 .b8 _ZZ28merge_sorted_array_kernel_v2PiS_S_S_jjjE4C_sh[12288];
	// demoted variable
	.shared .align 4 .u32 _ZZ28merge_sorted_array_kernel_v2PiS_S_S_jjjE13block_start_k;
	// demoted variable
	.shared .align 4 .u32 _ZZ28merge_sorted_array_kernel_v2PiS_S_S_jjjE12block_next_k;
	// demoted variable
	.shared .align 4 .u32 _ZZ28merge_sorted_array_kernel_v2PiS_S_S_jjjE13block_start_i;
	// demoted variable
	.shared .align 4 .u32 _ZZ28merge_sorted_array_kernel_v2PiS_S_S_jjjE12block_next_i;
	// demoted variable
	.shared .align 4 .u32 _ZZ28merge_sorted_array_kernel_v2PiS_S_S_jjjE13block_start_j;
	// demoted variable
	.shared .align 4 .u32 _ZZ28merge_sorted_array_kernel_v2PiS_S_S_jjjE12block_next_j;
	ld.param.u64 	%rd5, [_Z28merge_sorted_array_kernel_v2PiS_S_S_jjj_param_0];
	ld.param.u64 	%rd6, [_Z28merge_sorted_array_kernel_v2PiS_S_S_jjj_param_1];
	ld.param.u64 	%rd7, [_Z28merge_sorted_array_kernel_v2PiS_S_S_jjj_param_2];
	ld.param.u64 	%rd4, [_Z28merge_sorted_array_kernel_v2PiS_S_S_jjj_param_3];
	ld.param.u32 	%r150, [_Z28merge_sorted_array_kernel_v2PiS_S_S_jjj_param_4];
	ld.param.u32 	%r151, [_Z28merge_sorted_array_kernel_v2PiS_S_S_jjj_param_5];
	ld.param.u32 	%r152, [_Z28merge_sorted_array_kernel_v2PiS_S_S_jjj_param_6];
	cvta.to.global.u64 	%rd1, %rd7;
	cvta.to.global.u64 	%rd2, %rd5;
	cvta.to.global.u64 	%rd3, %rd6;
	mov.u32 	%r317, %tid.x;
	setp.ne.s32 	%p1, %r317, 0;
	@%p1 bra 	$L__BB1_28;
	mov.u32 	%r2, %ctaid.x;
	setp.ne.s32 	%p2, %r2, 0;
	@%p2 bra 	$L__BB1_11;
	max.u32 	%r153, %r150, %r152;
	sub.s32 	%r276, %r153, %r152;
	setp.lt.u32 	%p3, %r151, %r276;
	@%p3 bra 	$L__BB1_10;
	min.u32 	%r272, %r150, %r151;
	mov.u32 	%r273, %r276;
$L__BB1_4:
	add.s32 	%r7, %r272, %r273;
	shr.u32 	%r276, %r7, 1;
	sub.s32 	%r9, %r150, %r276;
	setp.eq.s32 	%p4, %r9, 0;
	setp.ge.u32 	%p5, %r276, %r151;
	or.pred  	%p6, %p5, %p4;
	@%p6 bra 	$L__BB1_7;
	add.s32 	%r154, %r9, -1;
	mul.wide.u32 	%rd8, %r154, 4;
	add.s64 	%rd9, %rd3, %rd8;
	ld.global.u32 	%r155, [%rd9];
	mul.wide.u32 	%rd10, %r276, 4;
	add.s64 	%rd11, %rd2, %rd10;
	ld.global.u32 	%r156, [%rd11];
	setp.le.s32 	%p7, %r155, %r156;
	@%p7 bra 	$L__BB1_7;
	add.s32 	%r273, %r276, 1;
	bra.uni 	$L__BB1_9;
$L__BB1_7:
	setp.lt.u32 	%p8, %r7, 2;
	setp.ge.u32 	%p9, %r9, %r152;
	or.pred  	%p10, %p8, %p9;
	@%p10 bra 	$L__BB1_10;
	add.s32 	%r272, %r276, -1;
	mul.wide.u32 	%rd12, %r272, 4;
	add.s64 	%rd13, %rd2, %rd12;
	ld.global.u32 	%r157, [%rd13];
	mul.wide.u32 	%rd14, %r9, 4;
	add.s64 	%rd15, %rd3, %rd14;
	ld.global.u32 	%r158, [%rd15];
	setp.le.s32 	%p11, %r157, %r158;
	@%p11 bra 	$L__BB1_10;
$L__BB1_9:
	setp.le.u32 	%p12, %r273, %r272;
	mov.u32 	%r276, %r273;
	@%p12 bra 	$L__BB1_4;
$L__BB1_10:
	cvta.to.global.u64 	%rd16, %rd4;
	st.global.u32 	[%rd16], %r276;
$L__BB1_11:
	mov.u32 	%r159, %ntid.x;
	mul.lo.s32 	%r160, %r159, %r2;
	mul.lo.s32 	%r15, %r160, 6;
	st.shared.u32 	[_ZZ28merge_sorted_array_kernel_v2PiS_S_S_jjjE13block_start_k], %r15;
	add.s32 	%r161, %r15, 3072;
	min.u32 	%r16, %r161, %r150;
	st.shared.u32 	[_ZZ28merge_sorted_array_kernel_v2PiS_S_S_jjjE12block_next_k], %r16;
	max.u32 	%r162, %r15, %r152;
	sub.s32 	%r281, %r162, %r152;
	setp.lt.u32 	%p13, %r151, %r281;
	@%p13 bra 	$L__BB1_19;
	min.u32 	%r277, %r15, %r151;
	mov.u32 	%r278, %r281;
$L__BB1_13:
	add.s32 	%r21, %r277, %r278;
	shr.u32 	%r281, %r21, 1;
	sub.s32 	%r23, %r15, %r281;
	setp.eq.s32 	%p14, %r23, 0;
	setp.ge.u32 	%p15, %r281, %r151;
	or.pred  	%p16, %p15, %p14;
	@%p16 bra 	$L__BB1_16;
	add.s32 	%r163, %r23, -1;
	mul.wide.u32 	%rd17, %r163, 4;
	add.s64 	%rd18, %rd3, %rd17;
	ld.global.u32 	%r164, [%rd18];
	mul.wide.u32 	%rd19, %r281, 4;
	add.s64 	%rd20, %rd2, %rd19;
	ld.global.u32 	%r165, [%rd20];
	setp.le.s32 	%p17, %r164, %r165;
	@%p17 bra 	$L__BB1_16;
	add.s32 	%r278, %r281, 1;
	bra.uni 	$L__BB1_18;
$L__BB1_16:
	setp.lt.u32 	%p18, %r21, 2;
	setp.ge.u32 	%p19, %r23, %r152;
	or.pred  	%p20, %p18, %p19;
	@%p20 bra 	$L__BB1_19;
	add.s32 	%r277, %r281, -1;
	mul.wide.u32 	%rd21, %r277, 4;
	add.s64 	%rd22, %rd2, %rd21;
	ld.global.u32 	%r166, [%rd22];
	mul.wide.u32 	%rd23, %r23, 4;
	add.s64 	%rd24, %rd3, %rd23;
	ld.global.u32 	%r167, [%rd24];
	setp.le.s32 	%p21, %r166, %r167;
	@%p21 bra 	$L__BB1_19;
$L__BB1_18:
	setp.le.u32 	%p22, %r278, %r277;
	mov.u32 	%r281, %r278;
	@%p22 bra 	$L__BB1_13;
$L__BB1_19:
	st.shared.u32 	[_ZZ28merge_sorted_array_kernel_v2PiS_S_S_jjjE13block_start_i], %r281;
	max.u32 	%r168, %r16, %r152;
	sub.s32 	%r286, %r168, %r152;
	setp.lt.u32 	%p23, %r151, %r286;
	@%p23 bra 	$L__BB1_27;
	min.u32 	%r282, %r16, %r151;
	mov.u32 	%r283, %r286;
$L__BB1_21:
	add.s32 	%r33, %r282, %r283;
	shr.u32 	%r286, %r33, 1;
	sub.s32 	%r35, %r16, %r286;
	setp.eq.s32 	%p24, %r35, 0;
	setp.ge.u32 	%p25, %r286, %r151;
	or.pred  	%p26, %p25, %p24;
	@%p26 bra 	$L__BB1_24;
	add.s32 	%r169, %r35, -1;
	mul.wide.u32 	%rd25, %r169, 4;
	add.s64 	%rd26, %rd3, %rd25;
	ld.global.u32 	%r170, [%rd26];
	mul.wide.u32 	%rd27, %r286, 4;
	add.s64 	%rd28, %rd2, %rd27;
	ld.global.u32 	%r171, [%rd28];
	setp.le.s32 	%p27, %r170, %r171;
	@%p27 bra 	$L__BB1_24;
	add.s32 	%r283, %r286, 1;
	bra.uni 	$L__BB1_26;
$L__BB1_24:
	setp.lt.u32 	%p28, %r33, 2;
	setp.ge.u32 	%p29, %r35, %r152;
	or.pred  	%p30, %p28, %p29;
	@%p30 bra 	$L__BB1_27;
	add.s32 	%r282, %r286, -1;
	mul.wide.u32 	%rd29, %r282, 4;
	add.s64 	%rd30, %rd2, %rd29;
	ld.global.u32 	%r172, [%rd30];
	mul.wide.u32 	%rd31, %r35, 4;
	add.s64 	%rd32, %rd3, %rd31;
	ld.global.u32 	%r173, [%rd32];
	setp.le.s32 	%p31, %r172, %r173;
	@%p31 bra 	$L__BB1_27;
$L__BB1_26:
	setp.le.u32 	%p32, %r283, %r282;
	mov.u32 	%r286, %r283;
	@%p32 bra 	$L__BB1_21;
$L__BB1_27:
	st.shared.u32 	[_ZZ28merge_sorted_array_kernel_v2PiS_S_S_jjjE12block_next_i], %r286;
	sub.s32 	%r174, %r15, %r281;
	st.shared.u32 	[_ZZ28merge_sorted_array_kernel_v2PiS_S_S_jjjE13block_start_j], %r174;
	sub.s32 	%r175, %r16, %r286;
	st.shared.u32 	[_ZZ28merge_sorted_array_kernel_v2PiS_S_S_jjjE12block_next_j], %r175;
$L__BB1_28:
	bar.sync 	0;
	ld.shared.u32 	%r41, [_ZZ28merge_sorted_array_kernel_v2PiS_S_S_jjjE12block_next_i];
	ld.shared.u32 	%r42, [_ZZ28merge_sorted_array_kernel_v2PiS_S_S_jjjE13block_start_i];
	sub.s32 	%r43, %r41, %r42;
	ld.shared.u32 	%r44, [_ZZ28merge_sorted_array_kernel_v2PiS_S_S_jjjE12block_next_j];
	ld.shared.u32 	%r45, [_ZZ28merge_sorted_array_kernel_v2PiS_S_S_jjjE13block_start_j];
	sub.s32 	%r46, %r44, %r45;
	setp.ge.u32 	%p33, %r317, %r43;
	@%p33 bra 	$L__BB1_35;
	not.b32 	%r176, %r317;
	add.s32 	%r177, %r41, %r176;
	sub.s32 	%r47, %r177, %r42;
	and.b32  	%r178, %r47, 1536;
	setp.eq.s32 	%p34, %r178, 1536;
	mov.u32 	%r290, %r317;
	@%p34 bra 	$L__BB1_32;
	shr.u32 	%r179, %r47, 9;
	add.s32 	%r180, %r179, 1;
	and.b32  	%r181, %r180, 3;
	shl.b32 	%r182, %r317, 2;
	mov.u32 	%r183, _ZZ28merge_sorted_array_kernel_v2PiS_S_S_jjjE4A_sh;
	add.s32 	%r289, %r183, %r182;
	add.s32 	%r288, %r317, %r42;
	neg.s32 	%r287, %r181;
	shl.b32 	%r184, %r180, 9;
	and.b32  	%r185, %r184, 1536;
	add.s32 	%r290, %r317, %r185;
$L__BB1_31:
	.pragma "nounroll";
	mul.wide.u32 	%rd33, %r288, 4;
	add.s64 	%rd34, %rd2, %rd33;
	ld.global.u32 	%r186, [%rd34];
	st.shared.u32 	[%r289], %r186;
	add.s32 	%r289, %r289, 2048;
	add.s32 	%r288, %r288, 512;
	add.s32 	%r287, %r287, 1;
	setp.ne.s32 	%p35, %r287, 0;
	@%p35 bra 	$L__BB1_31;
$L__BB1_32:
	setp.lt.u32 	%p36, %r47, 1536;
	@%p36 bra 	$L__BB1_35;
	add.s32 	%r297, %r290, 1024;
	shl.b32 	%r187, %r290, 2;
	mov.u32 	%r188, _ZZ28merge_sorted_array_kernel_v2PiS_S_S_jjjE4A_sh;
	add.s32 	%r189, %r187, %r188;
	add.s32 	%r296, %r189, 4096;
	add.s32 	%r295, %r290, %r42;
$L__BB1_34:
	mul.wide.u32 	%rd35, %r295, 4;
	add.s64 	%rd36, %rd2, %rd35;
	ld.global.u32 	%r190, [%rd36];
	st.shared.u32 	[%r296+-4096], %r190;
	add.s32 	%r191, %r295, 512;
	mul.wide.u32 	%rd37, %r191, 4;
	add.s64 	%rd38, %rd2, %rd37;
	ld.global.u32 	%r192, [%rd38];
	st.shared.u32 	[%r296+-2048], %r192;
	add.s32 	%r193, %r295, 1024;
	mul.wide.u32 	%rd39, %r193, 4;
	add.s64 	%rd40, %rd2, %rd39;
	ld.global.u32 	%r194, [%rd40];
	st.shared.u32 	[%r296], %r194;
	add.s32 	%r195, %r295, 1536;
	mul.wide.u32 	%rd41, %r195, 4;
	add.s64 	%rd42, %rd2, %rd41;
	ld.global.u32 	%r196, [%rd42];
	st.shared.u32 	[%r296+2048], %r196;
	add.s32 	%r80, %r297, 2048;
	add.s32 	%r197, %r297, 1024;
	add.s32 	%r296, %r296, 8192;
	add.s32 	%r295, %r295, 2048;
	setp.lt.u32 	%p37, %r197, %r43;
	mov.u32 	%r297, %r80;
	@%p37 bra 	$L__BB1_34;
$L__BB1_35:
	setp.ge.u32 	%p38, %r317, %r46;
	@%p38 bra 	$L__BB1_42;
	not.b32 	%r198, %r317;
	add.s32 	%r199, %r44, %r198;
	sub.s32 	%r62, %r199, %r45;
	and.b32  	%r200, %r62, 1536;
	setp.eq.s32 	%p39, %r200, 1536;
	mov.u32 	%r294, %r317;
	@%p39 bra 	$L__BB1_39;
	shr.u32 	%r201, %r62, 9;
	add.s32 	%r202, %r201, 1;
	and.b32  	%r203, %r202, 3;
	shl.b32 	%r204, %r317, 2;
	mov.u32 	%r205, _ZZ28merge_sorted_array_kernel_v2PiS_S_S_jjjE4B_sh;
	add.s32 	%r293, %r205, %r204;
	add.s32 	%r292, %r317, %r45;
	neg.s32 	%r291, %r203;
	shl.b32 	%r206, %r202, 9;
	and.b32  	%r207, %r206, 1536;
	add.s32 	%r294, %r317, %r207;
$L__BB1_38:
	.pragma "nounroll";
	mul.wide.u32 	%rd43, %r292, 4;
	add.s64 	%rd44, %rd3, %rd43;
	ld.global.u32 	%r208, [%rd44];
	st.shared.u32 	[%r293], %r208;
	add.s32 	%r293, %r293, 2048;
	add.s32 	%r292, %r292, 512;
	add.s32 	%r291, %r291, 1;
	setp.ne.s32 	%p40, %r291, 0;
	@%p40 bra 	$L__BB1_38;
$L__BB1_39:
	setp.lt.u32 	%p41, %r62, 1536;
	@%p41 bra 	$L__BB1_42;
	add.s32 	%r300, %r294, 1024;
	shl.b32 	%r209, %r294, 2;
	mov.u32 	%r210, _ZZ28merge_sorted_array_kernel_v2PiS_S_S_jjjE4B_sh;
	add.s32 	%r211, %r209, %r210;
	add.s32 	%r299, %r211, 4096;
	add.s32 	%r298, %r294, %r45;
$L__BB1_41:
	mul.wide.u32 	%rd45, %r298, 4;
	add.s64 	%rd46, %rd3, %rd45;
	ld.global.u32 	%r212, [%rd46];
	st.shared.u32 	[%r299+-4096], %r212;
	add.s32 	%r213, %r298, 512;
	mul.wide.u32 	%rd47, %r213, 4;
	add.s64 	%rd48, %rd3, %rd47;
	ld.global.u32 	%r214, [%rd48];
	st.shared.u32 	[%r299+-2048], %r214;
	add.s32 	%r215, %r298, 1024;
	mul.wide.u32 	%rd49, %r215, 4;
	add.s64 	%rd50, %rd3, %rd49;
	ld.global.u32 	%r216, [%rd50];
	st.shared.u32 	[%r299], %r216;
	add.s32 	%r217, %r298, 1536;
	mul.wide.u32 	%rd51, %r217, 4;
	add.s64 	%rd52, %rd3, %rd51;
	ld.global.u32 	%r218, [%rd52];
	st.shared.u32 	[%r299+2048], %r218;
	add.s32 	%r86, %r300, 2048;
	add.s32 	%r219, %r300, 1024;
	add.s32 	%r299, %r299, 8192;
	add.s32 	%r298, %r298, 2048;
	setp.lt.u32 	%p42, %r219, %r46;
	mov.u32 	%r300, %r86;
	@%p42 bra 	$L__BB1_41;
$L__BB1_42:
	bar.sync 	0;
	mul.lo.s32 	%r307, %r317, 6;
	add.s32 	%r90, %r46, %r43;
	setp.ge.u32 	%p43, %r307, %r90;
	@%p43 bra 	$L__BB1_60;
	max.u32 	%r220, %r307, %r46;
	sub.s32 	%r311, %r220, %r46;
	setp.lt.u32 	%p44, %r43, %r311;
	@%p44 bra 	$L__BB1_51;
	min.u32 	%r301, %r307, %r43;
	mov.u32 	%r222, _ZZ28merge_sorted_array_kernel_v2PiS_S_S_jjjE4B_sh;
	mov.u32 	%r302, %r311;
$L__BB1_45:
	add.s32 	%r95, %r301, %r302;
	shr.u32 	%r311, %r95, 1;
	sub.s32 	%r97, %r307, %r311;
	setp.eq.s32 	%p45, %r97, 0;
	setp.ge.u32 	%p46, %r311, %r43;
	shl.b32 	%r221, %r97, 2;
	add.s32 	%r98, %r222, %r221;
	shl.b32 	%r223, %r311, 2;
	mov.u32 	%r224, _ZZ28merge_sorted_array_kernel_v2PiS_S_S_jjjE4A_sh;
	add.s32 	%r99, %r224, %r223;
	or.pred  	%p47, %p46, %p45;
	@%p47 bra 	$L__BB1_48;
	ld.shared.u32 	%r225, [%r98+-4];
	ld.shared.u32 	%r226, [%r99];
	setp.le.s32 	%p48, %r225, %r226;
	@%p48 bra 	$L__BB1_48;
	add.s32 	%r302, %r311, 1;
	bra.uni 	$L__BB1_50;
$L__BB1_48:
	setp.lt.u32 	%p49, %r95, 2;
	setp.ge.u32 	%p50, %r97, %r46;
	or.pred  	%p51, %p49, %p50;
	@%p51 bra 	$L__BB1_51;
	add.s32 	%r301, %r311, -1;
	ld.shared.u32 	%r227, [%r99+-4];
	ld.shared.u32 	%r228, [%r98];
	setp.le.s32 	%p52, %r227, %r228;
	@%p52 bra 	$L__BB1_51;
$L__BB1_50:
	setp.le.u32 	%p53, %r302, %r301;
	mov.u32 	%r311, %r302;
	@%p53 bra 	$L__BB1_45;
$L__BB1_51:
	sub.s32 	%r312, %r307, %r311;
	ld.shared.u32 	%r230, [_ZZ28merge_sorted_array_kernel_v2PiS_S_S_jjjE12block_next_j];
	ld.shared.u32 	%r231, [_ZZ28merge_sorted_array_kernel_v2PiS_S_S_jjjE13block_start_j];
	sub.s32 	%r106, %r230, %r231;
	ld.shared.u32 	%r232, [_ZZ28merge_sorted_array_kernel_v2PiS_S_S_jjjE12block_next_i];
	ld.shared.u32 	%r233, [_ZZ28merge_sorted_array_kernel_v2PiS_S_S_jjjE13block_start_i];
	sub.s32 	%r107, %r232, %r233;
	mov.u32 	%r234, _ZZ28merge_sorted_array_kernel_v2PiS_S_S_jjjE4C_sh;
	mad.lo.s32 	%r306, %r317, 24, %r234;
	mov.b32 	%r308, 1;
$L__BB1_52:
	setp.lt.u32 	%p54, %r312, %r106;
	@%p54 bra 	$L__BB1_54;
	add.s32 	%r114, %r311, 1;
	shl.b32 	%r235, %r311, 2;
	mov.u32 	%r236, _ZZ28merge_sorted_array_kernel_v2PiS_S_S_jjjE4A_sh;
	add.s32 	%r237, %r236, %r235;
	ld.shared.u32 	%r313, [%r237];
	mov.u32 	%r311, %r114;
	bra.uni 	$L__BB1_59;
$L__BB1_54:
	setp.lt.u32 	%p55, %r311, %r107;
	@%p55 bra 	$L__BB1_56;
	add.s32 	%r116, %r312, 1;
	shl.b32 	%r238, %r312, 2;
	mov.u32 	%r239, _ZZ28merge_sorted_array_kernel_v2PiS_S_S_jjjE4B_sh;
	add.s32 	%r240, %r239, %r238;
	ld.shared.u32 	%r313, [%r240];
	mov.u32 	%r312, %r116;
	bra.uni 	$L__BB1_59;
$L__BB1_56:
	shl.b32 	%r241, %r311, 2;
	mov.u32 	%r242, _ZZ28merge_sorted_array_kernel_v2PiS_S_S_jjjE4A_sh;
	add.s32 	%r243, %r242, %r241;
	ld.shared.u32 	%r313, [%r243];
	shl.b32 	%r244, %r312, 2;
	mov.u32 	%r245, _ZZ28merge_sorted_array_kernel_v2PiS_S_S_jjjE4B_sh;
	add.s32 	%r246, %r245, %r244;
	ld.shared.u32 	%r119, [%r246];
	setp.gt.s32 	%p56, %r313, %r119;
	@%p56 bra 	$L__BB1_58;
	add.s32 	%r311, %r311, 1;
	bra.uni 	$L__BB1_59;
$L__BB1_58:
	add.s32 	%r312, %r312, 1;
	mov.u32 	%r313, %r119;
$L__BB1_59:
	st.shared.u32 	[%r306], %r313;
	add.s32 	%r247, %r308, -1;
	setp.lt.u32 	%p57, %r247, 5;
	add.s32 	%r307, %r307, 1;
	setp.lt.u32 	%p58, %r307, %r90;
	and.pred  	%p59, %p57, %p58;
	add.s32 	%r308, %r308, 1;
	add.s32 	%r306, %r306, 4;
	@%p59 bra 	$L__BB1_52;
$L__BB1_60:
	bar.sync 	0;
	setp.ge.u32 	%p60, %r317, %r90;
	@%p60 bra 	$L__BB1_67;
	ld.shared.u32 	%r128, [_ZZ28merge_sorted_array_kernel_v2PiS_S_S_jjjE13block_start_k];
	add.s32 	%r248, %r44, %r41;
	not.b32 	%r249, %r317;
	add.s32 	%r250, %r248, %r249;
	add.s32 	%r251, %r45, %r42;
	sub.s32 	%r129, %r250, %r251;
	and.b32  	%r252, %r129, 1536;
	setp.eq.s32 	%p61, %r252, 1536;
	@%p61 bra 	$L__BB1_64;
	shr.u32 	%r253, %r129, 9;
	add.s32 	%r254, %r253, 1;
	and.b32  	%r255, %r254, 3;
	add.s32 	%r316, %r317, %r128;
	shl.b32 	%r256, %r317, 2;
	mov.u32 	%r257, _ZZ28merge_sorted_array_kernel_v2PiS_S_S_jjjE4C_sh;
	add.s32 	%r315, %r257, %r256;
	neg.s32 	%r314, %r255;
	shl.b32 	%r258, %r254, 9;
	and.b32  	%r259, %r258, 1536;
	add.s32 	%r317, %r317, %r259;
$L__BB1_63:
	.pragma "nounroll";
	ld.shared.u32 	%r260, [%r315];
	mul.wide.u32 	%rd53, %r316, 4;
	add.s64 	%rd54, %rd1, %rd53;
	st.global.u32 	[%rd54], %r260;
	add.s32 	%r316, %r316, 512;
	add.s32 	%r315, %r315, 2048;
	add.s32 	%r314, %r314, 1;
	setp.ne.s32 	%p62, %r314, 0;
	@%p62 bra 	$L__BB1_63;
$L__BB1_64:
	setp.lt.u32 	%p63, %r129, 1536;
	@%p63 bra 	$L__BB1_67;
	add.s32 	%r320, %r317, 1024;
	add.s32 	%r319, %r317, %r128;
	shl.b32 	%r261, %r317, 2;
	mov.u32 	%r262, _ZZ28merge_sorted_array_kernel_v2PiS_S_S_jjjE4C_sh;
	add.s32 	%r263, %r261, %r262;
	add.s32 	%r318, %r263, 4096;
$L__BB1_66:
	ld.shared.u32 	%r264, [%r318+-4096];
	mul.wide.u32 	%rd55, %r319, 4;
	add.s64 	%rd56, %rd1, %rd55;
	st.global.u32 	[%rd56], %r264;
	ld.shared.u32 	%r265, [%r318+-2048];
	add.s32 	%r266, %r319, 512;
	mul.wide.u32 	%rd57, %r266, 4;
	add.s64 	%rd58, %rd1, %rd57;
	st.global.u32 	[%rd58], %r265;
	ld.shared.u32 	%r267, [%r318];
	add.s32 	%r268, %r319, 1024;
	mul.wide.u32 	%rd59, %r268, 4;
	add.s64 	%rd60, %rd1, %rd59;
	st.global.u32 	[%rd60], %r267;
	ld.shared.u32 	%r269, [%r318+2048];
	add.s32 	%r270, %r319, 1536;
	mul.wide.u32 	%rd61, %r270, 4;
	add.s64 	%rd62, %rd1, %rd61;
	st.global.u32 	[%rd62], %r269;
	add.s32 	%r147, %r320, 2048;
	add.s32 	%r271, %r320, 1024;
	add.s32 	%r319, %r319, 2048;
	add.s32 	%r318, %r318, 8192;
	setp.lt.u32 	%p64, %r271, %r90;
	mov.u32 	%r320, %r147;
	@%p64 bra 	$L__BB1_66;
$L__BB1_67:
	ret;

}


// ===== COMPILED SASS (sm_100) =====

	.target	sm_100

	.elftype	@"ET_EXEC"


//--------------------- .note.nv.tkinfo           --------------------------
	.section	.note.nv.tkinfo,"",@"SHT_NOTE"
	.sectionflags	@"SHF_NOTE_NV_TKINFO"
	.tkinfo
        /*0018*/ 	.word	0x00000002
        /*0030*/ 	.string	""
        /*0030*/ 	.string	"ptxas"
        /*0030*/ 	.string	"Cuda compilation tools, release 13.0, V13.0.88"
        /*0030*/ 	.string	"Build cuda_13.0.r13.0/compiler.36424714_0"
        /*0030*/ 	.string	"-arch sm_100 -m 64 "



//--------------------- .note.nv.cuinfo           --------------------------
	.section	.note.nv.cuinfo,"",@"SHT_NOTE"
	.sectionflags	@"SHF_NOTE_NV_CUINFO"
        /*0018*/ 	.short	0x0002
        /*001a*/ 	.short	0x0064
        /*001c*/ 	.short	0x0082
	.zero		2


//--------------------- .nv.info                  --------------------------
	.section	.nv.info,"",@"SHT_CUDA_INFO"
	.align	4


	//----- nvinfo : EIATTR_REGCOUNT
	.align		4
        /*0000*/ 	.byte	0x04, 0x2f
        /*0002*/ 	.short	(.L_1 - .L_0)
	.align		4
.L_0:
        /*0004*/ 	.word	index@(_Z28merge_sorted_array_kernel_v1PiS_S_jj)
        /*0008*/ 	.word	0x00000018


	//----- nvinfo : EIATTR_FRAME_SIZE
	.align		4
.L_1:
        /*000c*/ 	.byte	0x04, 0x11
        /*000e*/ 	.short	(.L_3 - .L_2)
	.align		4
.L_2:
        /*0010*/ 	.word	index@(_Z28merge_sorted_array_kernel_v1PiS_S_jj)
        /*0014*/ 	.word	0x00000000


	//----- nvinfo : EIATTR_REGCOUNT
	.align		4
.L_3:
        /*0018*/ 	.byte	0x04, 0x2f
        /*001a*/ 	.short	(.L_5 - .L_4)
	.align		4
.L_4:
        /*001c*/ 	.word	index@(_Z28merge_sorted_array_kernel_v2PiS_S_S_jjj)
        /*0020*/ 	.word	0x0000001c


	//----- nvinfo : EIATTR_FRAME_SIZE
	.align		4
.L_5:
        /*0024*/ 	.byte	0x04, 0x11
        /*0026*/ 	.short	(.L_7 - .L_6)
	.align		4
.L_6:
        /*0028*/ 	.word	index@(_Z28merge_sorted_array_kernel_v2PiS_S_S_jjj)
        /*002c*/ 	.word	0x00000000


	//----- nvinfo : EIATTR_MIN_STACK_SIZE
	.align		4
.L_7:
        /*0030*/ 	.byte	0x04, 0x12
        /*0032*/ 	.short	(.L_9 - .L_8)
	.align		4
.L_8:
        /*0034*/ 	.word	index@(_Z28merge_sorted_array_kernel_v2PiS_S_S_jjj)
        /*0038*/ 	.word	0x00000000


	//----- nvinfo : EIATTR_MIN_STACK_SIZE
	.align		4
.L_9:
        /*003c*/ 	.byte	0x04, 0x12
        /*003e*/ 	.short	(.L_11 - .L_10)
	.align		4
.L_10:
        /*0040*/ 	.word	index@(_Z28merge_sorted_array_kernel_v1PiS_S_jj)
        /*0044*/ 	.word	0x00000000
.L_11:


//--------------------- .nv.compat                --------------------------
	.section	.nv.compat,"",@"SHT_CUDA_COMPAT_INFO"
	.align	4
        /*0000*/ 	.byte	0x02, 0x09, 0x00, 0x00, 0x02, 0x02, 0x01, 0x00, 0x02, 0x05, 0x05, 0x00, 0x03, 0x07, 0x01, 0x01
        /*0010*/ 	.byte	0x02, 0x03, 0x00, 0x00, 0x02, 0x06, 0x01, 0x00, 0x04, 0x0b, 0x08, 0x00, 0x09, 0x00, 0x00, 0x00
        /*0020*/ 	.byte	0x00, 0x00, 0x00, 0x00


//--------------------- .nv.info._Z28merge_sorted_array_kernel_v2PiS_S_S_jjj --------------------------
	.section	.nv.info._Z28merge_sorted_array_kernel_v2PiS_S_S_jjj,"",@"SHT_CUDA_INFO"
	.sectionflags	@""
	.align	4


	//----- nvinfo : EIATTR_CUDA_API_VERSION
	.align		4
        /*0000*/ 	.byte	0x04, 0x37
        /*0002*/ 	.short	(.L_13 - .L_12)
.L_12:
        /*0004*/ 	.word	0x00000082


	//----- nvinfo : EIATTR_KPARAM_INFO
	.align		4
.L_13:
        /*0008*/ 	.byte	0x04, 0x17
        /*000a*/ 	.short	(.L_15 - .L_14)
.L_14:
        /*000c*/ 	.word	0x00000000
        /*0010*/ 	.short	0x0006
        /*0012*/ 	.short	0x0028
        /*0014*/ 	.byte	0x00, 0xf0, 0x11, 0x00


	//----- nvinfo : EIATTR_KPARAM_INFO
	.align		4
.L_15:
        /*0018*/ 	.byte	0x04, 0x17
        /*001a*/ 	.short	(.L_17 - .L_16)
.L_16:
        /*001c*/ 	.word	0x00000000
        /*0020*/ 	.short	0x0005
        /*0022*/ 	.short	0x0024
        /*0024*/ 	.byte	0x00, 0xf0, 0x11, 0x00


	//----- nvinfo : EIATTR_KPARAM_INFO
	.align		4
.L_17:
        /*0028*/ 	.byte	0x04, 0x17
        /*002a*/ 	.short	(.L_19 - .L_18)
.L_18:
        /*002c*/ 	.word	0x00000000
        /*0030*/ 	.short	0x0004
        /*0032*/ 	.short	0x0020
        /*0034*/ 	.byte	0x00, 0xf0, 0x11, 0x00


	//----- nvinfo : EIATTR_KPARAM_INFO
	.align		4
.L_19:
        /*0038*/ 	.byte	0x04, 0x17
        /*003a*/ 	.short	(.L_21 - .L_20)
.L_20:
        /*003c*/ 	.word	0x00000000
        /*0040*/ 	.short	0x0003
        /*0042*/ 	.short	0x0018
        /*0044*/ 	.byte	0x00, 0xf5, 0x21, 0x00


	//----- nvinfo : EIATTR_KPARAM_INFO
	.align		4
.L_21:
        /*0048*/ 	.byte	0x04, 0x17
        /*004a*/ 	.short	(.L_23 - .L_22)
.L_22:
        /*004c*/ 	.word	0x00000000
        /*0050*/ 	.short	0x0002
        /*0052*/ 	.short	0x0010
        /*0054*/ 	.byte	0x00, 0xf5, 0x21, 0x00


	//----- nvinfo : EIATTR_KPARAM_INFO
	.align		4
.L_23:
        /*0058*/ 	.byte	0x04, 0x17
        /*005a*/ 	.short	(.L_25 - .L_24)
.L_24:
        /*005c*/ 	.word	0x00000000
        /*0060*/ 	.short	0x0001
        /*0062*/ 	.short	0x0008
        /*0064*/ 	.byte	0x00, 0xf5, 0x21, 0x00


	//----- nvinfo : EIATTR_KPARAM_INFO
	.align		4
.L_25:
        /*0068*/ 	.byte	0x04, 0x17
        /*006a*/ 	.short	(.L_27 - .L_26)
.L_26:
        /*006c*/ 	.word	0x00000000
        /*0070*/ 	.short	0x0000
        /*0072*/ 	.short	0x0000
        /*0074*/ 	.byte	0x00, 0xf5, 0x21, 0x00


	//----- nvinfo : EIATTR_SPARSE_MMA_MASK
	.align		4
.L_27:
        /*0078*/ 	.byte	0x03, 0x50
        /*007a*/ 	.short	0x0000


	//----- nvinfo : EIATTR_MAXREG_COUNT
	.align		4
        /*007c*/ 	.byte	0x03, 0x1b
        /*007e*/ 	.short	0x00ff


	//----- nvinfo : EIATTR_NUM_BARRIERS
	.align		4
        /*0080*/ 	.byte	0x02, 0x4c
        /*0082*/ 	.byte	0x01
	.zero		1


	//----- nvinfo : EIATTR_MERCURY_ISA_VERSION
	.align		4
        /*0084*/ 	.byte	0x03, 0x5f
        /*0086*/ 	.short	0x0101


	//----- nvinfo : EIATTR_VRC_CTA_INIT_COUNT
	.align		4
        /*0088*/ 	.byte	0x02, 0x4a
	.zero		1
	.zero		1


	//----- nvinfo : EIATTR_EXIT_INSTR_OFFSETS
	.align		4
        /*008c*/ 	.byte	0x04, 0x1c
        /*008e*/ 	.short	(.L_29 - .L_28)


	//   ....[0]....
.L_28:
        /*0090*/ 	.word	0x00001800


	//   ....[1]....
        /*0094*/ 	.word	0x000019f0


	//   ....[2]....
        /*0098*/ 	.word	0x00001bc0


	//----- nvinfo : EIATTR_CRS_STACK_SIZE
	.align		4
.L_29:
        /*009c*/ 	.byte	0x04, 0x1e
        /*009e*/ 	.short	(.L_31 - .L_30)
.L_30:
        /*00a0*/ 	.word	0x00000000


	//----- nvinfo : EIATTR_CBANK_PARAM_SIZE
	.align		4
.L_31:
        /*00a4*/ 	.byte	0x03, 0x19
        /*00a6*/ 	.short	0x002c


	//----- nvinfo : EIATTR_PARAM_CBANK
	.align		4
        /*00a8*/ 	.byte	0x04, 0x0a
        /*00aa*/ 	.short	(.L_33 - .L_32)
	.align		4
.L_32:
        /*00ac*/ 	.word	index@(.nv.constant0._Z28merge_sorted_array_kernel_v2PiS_S_S_jjj)
        /*00b0*/ 	.short	0x0380
        /*00b2*/ 	.short	0x002c


	//----- nvinfo : EIATTR_SW_WAR
	.align		4
.L_33:
        /*00b4*/ 	.byte	0x04, 0x36
        /*00b6*/ 	.short	(.L_35 - .L_34)
.L_34:
        /*00b8*/ 	.word	0x00000008
.L_35:


//--------------------- .nv.info._Z28merge_sorted_array_kernel_v1PiS_S_jj --------------------------
	.section	.nv.info._Z28merge_sorted_array_kernel_v1PiS_S_jj,"",@"SHT_CUDA_INFO"
	.sectionflags	@""
	.align	4


	//----- nvinfo : EIATTR_CUDA_API_VERSION
	.align		4
        /*0000*/ 	.byte	0x04, 0x37
        /*0002*/ 	.short	(.L_37 - .L_36)
.L_36:
        /*0004*/ 	.word	0x00000082


	//----- nvinfo : EIATTR_KPARAM_INFO
	.align		4
.L_37:
        /*0008*/ 	.byte	0x04, 0x17
        /*000a*/ 	.short	(.L_39 - .L_38)
.L_38:
        /*000c*/ 	.word	0x00000000
        /*0010*/ 	.short	0x0004
        /*0012*/ 	.short	0x001c
        /*0014*/ 	.byte	0x00, 0xf0, 0x11, 0x00


	//----- nvinfo : EIATTR_KPARAM_INFO
	.align		4
.L_39:
        /*0018*/ 	.byte	0x04, 0x17
        /*001a*/ 	.short	(.L_41 - .L_40)
.L_40:
        /*001c*/ 	.word	0x00000000
        /*0020*/ 	.short	0x0003
        /*0022*/ 	.short	0x0018
        /*0024*/ 	.byte	0x00, 0xf0, 0x11, 0x00


	//----- nvinfo : EIATTR_KPARAM_INFO
	.align		4
.L_41:
        /*0028*/ 	.byte	0x04, 0x17
        /*002a*/ 	.short	(.L_43 - .L_42)
.L_42:
        /*002c*/ 	.word	0x00000000
        /*0030*/ 	.short	0x0002
        /*0032*/ 	.short	0x0010
        /*0034*/ 	.byte	0x00, 0xf5, 0x21, 0x00


	//----- nvinfo : EIATTR_KPARAM_INFO
	.align		4
.L_43:
        /*0038*/ 	.byte	0x04, 0x17
        /*003a*/ 	.short	(.L_45 - .L_44)
.L_44:
        /*003c*/ 	.word	0x00000000
        /*0040*/ 	.short	0x0001
        /*0042*/ 	.short	0x0008
        /*0044*/ 	.byte	0x00, 0xf5, 0x21, 0x00


	//----- nvinfo : EIATTR_KPARAM_INFO
	.align		4
.L_45:
        /*0048*/ 	.byte	0x04, 0x17
        /*004a*/ 	.short	(.L_47 - .L_46)
.L_46:
        /*004c*/ 	.word	0x00000000
        /*0050*/ 	.short	0x0000
        /*0052*/ 	.short	0x0000
        /*0054*/ 	.byte	0x00, 0xf5, 0x21, 0x00


	//----- nvinfo : EIATTR_SPARSE_MMA_MASK
	.align		4
.L_47:
        /*0058*/ 	.byte	0x03, 0x50
        /*005a*/ 	.short	0x0000


	//----- nvinfo : EIATTR_MAXREG_COUNT
	.align		4
        /*005c*/ 	.byte	0x03, 0x1b
        /*005e*/ 	.short	0x00ff


	//----- nvinfo : EIATTR_MERCURY_ISA_VERSION
	.align		4
        /*0060*/ 	.byte	0x03, 0x5f
        /*0062*/ 	.short	0x0101


	//----- nvinfo : EIATTR_VRC_CTA_INIT_COUNT
	.align		4
        /*0064*/ 	.byte	0x02, 0x4a
	.zero		1
	.zero		1


	//----- nvinfo : EIATTR_EXIT_INSTR_OFFSETS
	.align		4
        /*0068*/ 	.byte	0x04, 0x1c
        /*006a*/ 	.short	(.L_49 - .L_48)


	//   ....[0]....
.L_48:
        /*006c*/ 	.word	0x00000090


	//   ....[1]....
        /*0070*/ 	.word	0x00000640


	//----- nvinfo : EIATTR_CRS_STACK_SIZE
	.align		4
.L_49:
        /*0074*/ 	.byte	0x04, 0x1e
        /*0076*/ 	.short	(.L_51 - .L_50)
.L_50:
        /*0078*/ 	.word	0x00000000


	//----- nvinfo : EIATTR_CBANK_PARAM_SIZE
	.align		4
.L_51:
        /*007c*/ 	.byte	0x03, 0x19
        /*007e*/ 	.short	0x0020


	//----- nvinfo : EIATTR_PARAM_CBANK
	.align		4
        /*0080*/ 	.byte	0x04, 0x0a
        /*0082*/ 	.short	(.L_53 - .L_52)
	.align		4
.L_52:
        /*0084*/ 	.word	index@(.nv.constant0._Z28merge_sorted_array_kernel_v1PiS_S_jj)
        /*0088*/ 	.short	0x0380
        /*008a*/ 	.short	0x0020


	//----- nvinfo : EIATTR_SW_WAR
	.align		4
.L_53:
        /*008c*/ 	.byte	0x04, 0x36
        /*008e*/ 	.short	(.L_55 - .L_54)
.L_54:
        /*0090*/ 	.word	0x00000008
.L_55:


//--------------------- .nv.callgraph             --------------------------
	.section	.nv.callgraph,"",@"SHT_CUDA_CALLGRAPH"
	.align	4
	.sectionentsize	8
	.align		4
        /*0000*/ 	.word	0x00000000
	.align		4
        /*0004*/ 	.word	0xffffffff
	.align		4
        /*0008*/ 	.word	0x00000000
	.align		4
        /*000c*/ 	.word	0xfffffffe
	.align		4
        /*0010*/ 	.word	0x00000000
	.align		4
        /*0014*/ 	.word	0xfffffffd
	.align		4
        /*0018*/ 	.word	0x00000000
	.align		4
        /*001c*/ 	.word	0xfffffffc


//--------------------- .text._Z28merge_sorted_array_kernel_v2PiS_S_S_jjj --------------------------
	.section	.text._Z28merge_sorted_array_kernel_v2PiS_S_S_jjj,"ax",@progbits
	.align	128
        .global         _Z28merge_sorted_array_kernel_v2PiS_S_S_jjj
        .type           _Z28merge_sorted_array_kernel_v2PiS_S_S_jjj,@function
        .size           _Z28merge_sorted_array_kernel_v2PiS_S_S_jjj,(.L_x_55 - _Z28merge_sorted_array_kernel_v2PiS_S_S_jjj)
        .other          _Z28merge_sorted_array_kernel_v2PiS_S_S_jjj,@"STO_CUDA_ENTRY STV_DEFAULT"
_Z28merge_sorted_array_kernel_v2PiS_S_S_jjj:
.text._Z28merge_sorted_array_kernel_v2PiS_S_S_jjj:
[----:B------:R-:W-:Y:S01]  /*0000*/  LDC R1, c[0x0][0x37c] ;  /* 0x0000df00ff017b82 */ /* 0x000fe20000000800 */
[----:B------:R-:W0:Y:S01]  /*0010*/  S2R R7, SR_TID.X ;  /* 0x0000000000077919 */ /* 0x000e220000002100 */
[----:B------:R-:W1:Y:S01]  /*0020*/  LDCU.64 UR8, c[0x0][0x358] ;  /* 0x00006b00ff0877ac */ /* 0x000e620008000a00 */
[----:B------:R-:W-:Y:S01]  /*0030*/  BSSY.RECONVERGENT B0, `(.L_x_0) ;  /* 0x0000094000007945 */ /* 0x000fe20003800200 */
[----:B0-----:R-:W-:-:S13]  /*0040*/  ISETP.NE.AND P0, PT, R7, RZ, PT ;  /* 0x000000ff0700720c */ /* 0x001fda0003f05270 */
[----:B-1----:R-:W-:Y:S05]  /*0050*/  @P0 BRA `(.L_x_1) ;  /* 0x0000000800440947 */ /* 0x002fea0003800000 */
[----:B------:R-:W0:Y:S02]  /*0060*/  S2UR UR10, SR_CTAID.X ;  /* 0x00000000000a79c3 */ /* 0x000e240000002500 */
[----:B0-----:R-:W-:-:S09]  /*0070*/  UISETP.NE.AND UP0, UPT, UR10, URZ, UPT ;  /* 0x000000ff0a00728c */ /* 0x001fd2000bf05270 */
[----:B------:R-:W-:Y:S05]  /*0080*/  BRA.U UP0, `(.L_x_2) ;  /* 0x0000000100b47547 */ /* 0x000fea000b800000 */
[----:B------:R-:W0:Y:S01]  /*0090*/  LDCU UR5, c[0x0][0x3a8] ;  /* 0x00007500ff0577ac */ /* 0x000e220008000800 */
[----:B------:R-:W0:Y:S02]  /*00a0*/  LDCU.64 UR6, c[0x0][0x3a0] ;  /* 0x00007400ff0677ac */ /* 0x000e240008000a00 */
[----:B0-----:R-:W-:-:S04]  /*00b0*/  UISETP.LT.U32.AND UP0, UPT, UR6, UR5, UPT ;  /* 0x000000050600728c */ /* 0x001fc8000bf01070 */
[----:B------:R-:W-:-:S04]  /*00c0*/  USEL UR4, UR6, UR5, !UP0 ;  /* 0x0000000506047287 */ /* 0x000fc8000c000000 */
[----:B------:R-:W-:-:S04]  /*00d0*/  UIADD3 UR4, UPT, UPT, UR4, -UR5, URZ ;  /* 0x8000000504047290 */ /* 0x000fc8000fffe0ff */
[----:B------:R-:W-:Y:S02]  /*00e0*/  UISETP.GT.U32.AND UP0, UPT, UR4, UR7, UPT ;  /* 0x000000070400728c */ /* 0x000fe4000bf04070 */
[----:B------:R-:W-:-:S07]  /*00f0*/  IMAD.U32 R15, RZ, RZ, UR4 ;  /* 0x00000004ff0f7e24 */ /* 0x000fce000f8e00ff */
[----:B------:R-:W-:Y:S05]  /*0100*/  BRA.U UP0, `(.L_x_3) ;  /* 0x00000001008c7547 */ /* 0x000fea000b800000 */
[----:B------:R-:W0:Y:S01]  /*0110*/  LDC R6, c[0x0][0x3a8] ;  /* 0x0000ea00ff067b82 */ /* 0x000e220000000800 */
[----:B------:R-:W-:Y:S01]  /*0120*/  UISETP.LT.U32.AND UP0, UPT, UR6, UR7, UPT ;  /* 0x000000070600728c */ /* 0x000fe2000bf01070 */
[----:B------:R-:W-:-:S03]  /*0130*/  IMAD.MOV.U32 R17, RZ, RZ, R15 ;  /* 0x000000ffff117224 */ /* 0x000fc600078e000f */
[----:B------:R-:W-:-:S03]  /*0140*/  USEL UR4, UR6, UR7, UP0 ;  /* 0x0000000706047287 */ /* 0x000fc60008000000 */
[----:B------:R-:W1:Y:S03]  /*0150*/  LDC.64 R8, c[0x0][0x380] ;  /* 0x0000e000ff087b82 */ /* 0x000e660000000a00 */
[----:B------:R-:W-:-:S05]  /*0160*/  IMAD.U32 R0, RZ, RZ, UR4 ;  /* 0x00000004ff007e24 */ /* 0x000fca000f8e00ff */
[----:B------:R-:W2:Y:S08]  /*0170*/  LDC.64 R4, c[0x0][0x388] ;  /* 0x0000e200ff047b82 */ /* 0x000eb00000000a00 */
[----:B------:R-:W3:Y:S02]  /*0180*/  LDC.64 R2, c[0x0][0x3a0] ;  /* 0x0000e800ff027b82 */ /* 0x000ee40000000a00 */
.L_x_6:
[----:B------:R-:W-:-:S05]  /*0190*/  IMAD.IADD R14, R0, 0x1, R17 ;  /* 0x00000001000e7824 */ /* 0x000fca00078e0211 */
[----:B------:R-:W-:-:S04]  /*01a0*/  SHF.R.U32.HI R15, RZ, 0x1, R14 ;  /* 0x00000001ff0f7819 */ /* 0x000fc8000001160e */
[----:B---3--:R-:W-:-:S04]  /*01b0*/  IADD3 R19, PT, PT, -R15, R2, RZ ;  /* 0x000000020f137210 */ /* 0x008fc80007ffe1ff */
[----:B------:R-:W-:-:S04]  /*01c0*/  ISETP.NE.AND P0, PT, R19, RZ, PT ;  /* 0x000000ff1300720c */ /* 0x000fc80003f05270 */
[----:B------:R-:W-:-:S13]  /*01d0*/  ISETP.GE.U32.OR P0, PT, R15, R3, !P0 ;  /* 0x000000030f00720c */ /* 0x000fda0004706470 */
[----:B------:R-:W-:Y:S05]  /*01e0*/  @P0 BRA `(.L_x_4) ;  /* 0x0000000000200947 */ /* 0x000fea0003800000 */
[----:B------:R-:W-:Y:S02]  /*01f0*/  VIADD R11, R19, 0xffffffff ;  /* 0xffffffff130b7836 */ /* 0x000fe40000000000 */
[----:B-1----:R-:W-:-:S04]  /*0200*/  IMAD.WIDE.U32 R12, R15, 0x4, R8 ;  /* 0x000000040f0c7825 */ /* 0x002fc800078e0008 */
[----:B--2---:R-:W-:Y:S02]  /*0210*/  IMAD.WIDE.U32 R10, R11, 0x4, R4 ;  /* 0x000000040b0a7825 */ /* 0x004fe400078e0004 */
[----:B------:R-:W2:Y:S04]  /*0220*/  LDG.E R13, desc[UR8][R12.64] ;  /* 0x000000080c0d7981 */ /* 0x000ea8000c1e1900 */
[----:B------:R-:W2:Y:S02]  /*0230*/  LDG.E R10, desc[UR8][R10.64] ;  /* 0x000000080a0a7981 */ /* 0x000ea4000c1e1900 */
[----:B--2---:R-:W-:-:S13]  /*0240*/  ISETP.GT.AND P0, PT, R10, R13, PT ;  /* 0x0000000d0a00720c */ /* 0x004fda0003f04270 */
[----:B------:R-:W-:Y:S01]  /*0250*/  @P0 VIADD R17, R15, 0x1 ;  /* 0x000000010f110836 */ /* 0x000fe20000000000 */
[----:B------:R-:W-:Y:S06]  /*0260*/  @P0 BRA `(.L_x_5) ;  /* 0x0000000000280947 */ /* 0x000fec0003800000 */
.L_x_4:
[----:B0-----:R-:W-:-:S04]  /*0270*/  ISETP.GE.U32.AND P0, PT, R19, R6, PT ;  /* 0x000000061300720c */ /* 0x001fc80003f06070 */
[----:B------:R-:W-:-:S13]  /*0280*/  ISETP.LT.U32.OR P0, PT, R14, 0x2, P0 ;  /* 0x000000020e00780c */ /* 0x000fda0000701470 */
[----:B------:R-:W-:Y:S05]  /*0290*/  @P0 BRA `(.L_x_3) ;  /* 0x0000000000280947 */ /* 0x000fea0003800000 */
[----:B------:R-:W-:Y:S02]  /*02a0*/  VIADD R0, R15, 0xffffffff ;  /* 0xffffffff0f007836 */ /* 0x000fe40000000000 */
[----:B--2---:R-:W-:-:S04]  /*02b0*/  IMAD.WIDE.U32 R12, R19, 0x4, R4 ;  /* 0x00000004130c7825 */ /* 0x004fc800078e0004 */
[----:B-1----:R-:W-:Y:S02]  /*02c0*/  IMAD.WIDE.U32 R10, R0, 0x4, R8 ;  /* 0x00000004000a7825 */ /* 0x002fe400078e0008 */
[----:B------:R-:W2:Y:S04]  /*02d0*/  LDG.E R13, desc[UR8][R12.64] ;  /* 0x000000080c0d7981 */ /* 0x000ea8000c1e1900 */
[----:B------:R-:W2:Y:S02]  /*02e0*/  LDG.E R10, desc[UR8][R10.64] ;  /* 0x000000080a0a7981 */ /* 0x000ea4000c1e1900 */
[----:B--2---:R-:W-:-:S13]  /*02f0*/  ISETP.GT.AND P0, PT, R10, R13, PT ;  /* 0x0000000d0a00720c */ /* 0x004fda0003f04270 */
[----:B------:R-:W-:Y:S05]  /*0300*/  @!P0 BRA `(.L_x_3) ;  /* 0x00000000000c8947 */ /* 0x000fea0003800000 */
.L_x_5:
[----:B------:R-:W-:-:S13]  /*0310*/  ISETP.GT.U32.AND P0, PT, R17, R0, PT ;  /* 0x000000001100720c */ /* 0x000fda0003f04070 */
[----:B------:R-:W-:Y:S05]  /*0320*/  @!P0 BRA `(.L_x_6) ;  /* 0xfffffffc00988947 */ /* 0x000fea000383ffff */
[----:B------:R-:W-:-:S07]  /*0330*/  MOV R15, R17 ;  /* 0x00000011000f7202 */ /* 0x000fce0000000f00 */
.L_x_3:
[----:B------:R-:W3:Y:S02]  /*0340*/  LDC.64 R2, c[0x0][0x398] ;  /* 0x0000e600ff027b82 */ /* 0x000ee40000000a00 */
[----:B---3--:R3:W-:Y:S02]  /*0350*/  STG.E desc[UR8][R2.64], R15 ;  /* 0x0000000f02007986 */ /* 0x0087e4000c101908 */
.L_x_2:
[----:B---3--:R-:W3:Y:S01]  /*0360*/  LDC R2, c[0x0][0x360] ;  /* 0x0000d800ff027b82 */ /* 0x008ee20000000800 */
[----:B------:R-:W4:Y:S01]  /*0370*/  LDCU UR6, c[0x0][0x3a8] ;  /* 0x00007500ff0677ac */ /* 0x000f220008000800 */
[----:B------:R-:W-:-:S06]  /*0380*/  UMOV UR4, 0x400 ;  /* 0x0000040000047882 */ /* 0x000fcc0000000000 */
[----:B--2---:R-:W2:Y:S08]  /*0390*/  LDC.64 R4, c[0x0][0x3a0] ;  /* 0x0000e800ff047b82 */ /* 0x004eb00000000a00 */
[----:B------:R-:W5:Y:S01]  /*03a0*/  S2UR UR5, SR_CgaCtaId ;  /* 0x00000000000579c3 */ /* 0x000f620000008800 */
[----:B---3--:R-:W-:-:S04]  /*03b0*/  IMAD R2, R2, UR10, RZ ;  /* 0x0000000a02027c24 */ /* 0x008fc8000f8e02ff */
[----:B------:R-:W-:-:S05]  /*03c0*/  IMAD R2, R2, 0x6, RZ ;  /* 0x0000000602027824 */ /* 0x000fca00078e02ff */
[C---:B----4-:R-:W-:Y:S02]  /*03d0*/  VIMNMX.U32 R0, PT, PT, R2.reuse, UR6, !PT ;  /* 0x0000000602007c48 */ /* 0x050fe4000ffe0000 */
[----:B--2---:R-:W-:-:S03]  /*03e0*/  VIADDMNMX.U32 R3, R2, 0xc00, R4, PT ;  /* 0x00000c0002037846 */ /* 0x004fc60003800004 */
[----:B------:R-:W-:Y:S01]  /*03f0*/  VIADD R0, R0, -UR6 ;  /* 0x8000000600007c36 */ /* 0x000fe20008000000 */
[----:B-----5:R-:W-:-:S04]  /*0400*/  ULEA UR4, UR5, UR4, 0x18 ;  /* 0x0000000405047291 */ /* 0x020fc8000f8ec0ff */
[----:B------:R-:W-:-:S05]  /*0410*/  ISETP.GT.U32.AND P0, PT, R0, R5, PT ;  /* 0x000000050000720c */ /* 0x000fca0003f04070 */
[----:B------:R2:W-:Y:S08]  /*0420*/  STS.64 [UR4+0x9000], R2 ;  /* 0x00900002ff007988 */ /* 0x0005f00008000a04 */
[----:B------:R-:W-:Y:S05]  /*0430*/  @P0 BRA `(.L_x_7) ;  /* 0x0000000000880947 */ /* 0x000fea0003800000 */
[----:B------:R-:W3:Y:S01]  /*0440*/  LDC R16, c[0x0][0x3a4] ;  /* 0x0000e900ff107b82 */ /* 0x000ee20000000800 */
[----:B------:R-:W-:Y:S01]  /*0450*/  VIMNMX.U32 R4, PT, PT, R2, R5, PT ;  /* 0x0000000502047248 */ /* 0x000fe20003fe0000 */
[----:B------:R-:W-:-:S06]  /*0460*/  IMAD.MOV.U32 R17, RZ, RZ, R0 ;  /* 0x000000ffff117224 */ /* 0x000fcc00078e0000 */
[----:B0-----:R-:W0:Y:S08]  /*0470*/  LDC R6, c[0x0][0x3a8] ;  /* 0x0000ea00ff067b82 */ /* 0x001e300000000800 */
[----:B-1----:R-:W1:Y:S08]  /*0480*/  LDC.64 R8, c[0x0][0x380] ;  /* 0x0000e000ff087b82 */ /* 0x002e700000000a00 */
[----:B------:R-:W4:Y:S02]  /*0490*/  LDC.64 R10, c[0x0][0x388] ;  /* 0x0000e200ff0a7b82 */ /* 0x000f240000000a00 */
.L_x_10:
[----:B------:R-:W-:Y:S02]  /*04a0*/  IMAD.IADD R18, R4, 0x1, R17 ;  /* 0x0000000104127824 */ /* 0x000fe400078e0211 */
[----:B---3--:R-:W-:-:S03]  /*04b0*/  IMAD.MOV.U32 R5, RZ, RZ, R16 ;  /* 0x000000ffff057224 */ /* 0x008fc600078e0010 */
[----:B------:R-:W-:-:S04]  /*04c0*/  SHF.R.U32.HI R0, RZ, 0x1, R18 ;  /* 0x00000001ff007819 */ /* 0x000fc80000011612 */
[----:B------:R-:W-:-:S04]  /*04d0*/  IADD3 R19, PT, PT, R2, -R0, RZ ;  /* 0x8000000002137210 */ /* 0x000fc80007ffe0ff */
[----:B------:R-:W-:-:S04]  /*04e0*/  ISETP.NE.AND P0, PT, R19, RZ, PT ;  /* 0x000000ff1300720c */ /* 0x000fc80003f05270 */
[----:B------:R-:W-:-:S13]  /*04f0*/  ISETP.GE.U32.OR P0, PT, R0, R5, !P0 ;  /* 0x000000050000720c */ /* 0x000fda0004706470 */
[----:B------:R-:W-:Y:S05]  /*0500*/  @P0 BRA `(.L_x_8) ;  /* 0x0000000000200947 */ /* 0x000fea0003800000 */
[----:B------:R-:W-:Y:S02]  /*0510*/  VIADD R15, R19, 0xffffffff ;  /* 0xffffffff130f7836 */ /* 0x000fe40000000000 */
[----:B-1----:R-:W-:-:S04]  /*0520*/  IMAD.WIDE.U32 R12, R0, 0x4, R8 ;  /* 0x00000004000c7825 */ /* 0x002fc800078e0008 */
[----:B----4-:R-:W-:Y:S02]  /*0530*/  IMAD.WIDE.U32 R14, R15, 0x4, R10 ;  /* 0x000000040f0e7825 */ /* 0x010fe400078e000a */
[----:B------:R-:W3:Y:S04]  /*0540*/  LDG.E R13, desc[UR8][R12.64] ;  /* 0x000000080c0d7981 */ /* 0x000ee8000c1e1900 */
[----:B------:R-:W3:Y:S02]  /*0550*/  LDG.E R14, desc[UR8][R14.64] ;  /* 0x000000080e0e7981 */ /* 0x000ee4000c1e1900 */
[----:B---3--:R-:W-:-:S13]  /*0560*/  ISETP.GT.AND P0, PT, R14, R13, PT ;  /* 0x0000000d0e00720c */ /* 0x008fda0003f04270 */
[----:B------:R-:W-:Y:S01]  /*0570*/  @P0 VIADD R17, R0, 0x1 ;  /* 0x0000000100110836 */ /* 0x000fe20000000000 */
[----:B------:R-:W-:Y:S06]  /*0580*/  @P0 BRA `(.L_x_9) ;  /* 0x0000000000280947 */ /* 0x000fec0003800000 */
.L_x_8:
[----:B0-----:R-:W-:-:S04]  /*0590*/  ISETP.GE.U32.AND P0, PT, R19, R6, PT ;  /* 0x000000061300720c */ /* 0x001fc80003f06070 */
[----:B------:R-:W-:-:S13]  /*05a0*/  ISETP.LT.U32.OR P0, PT, R18, 0x2, P0 ;  /* 0x000000021200780c */ /* 0x000fda0000701470 */
[----:B------:R-:W-:Y:S05]  /*05b0*/  @P0 BRA `(.L_x_7) ;  /* 0x0000000000280947 */ /* 0x000fea0003800000 */
[----:B------:R-:W-:Y:S01]  /*05c0*/  IADD3 R4, PT, PT, R0, -0x1, RZ ;  /* 0xffffffff00047810 */ /* 0x000fe20007ffe0ff */
[----:B----4-:R-:W-:-:S04]  /*05d0*/  IMAD.WIDE.U32 R14, R19, 0x4, R10 ;  /* 0x00000004130e7825 */ /* 0x010fc800078e000a */
[----:B-1----:R-:W-:Y:S02]  /*05e0*/  IMAD.WIDE.U32 R12, R4, 0x4, R8 ;  /* 0x00000004040c7825 */ /* 0x002fe400078e0008 */
[----:B------:R-:W3:Y:S04]  /*05f0*/  LDG.E R15, desc[UR8][R14.64] ;  /* 0x000000080e0f7981 */ /* 0x000ee8000c1e1900 */
[----:B------:R-:W3:Y:S02]  /*0600*/  LDG.E R12, desc[UR8][R12.64] ;  /* 0x000000080c0c7981 */ /* 0x000ee4000c1e1900 */
[----:B---3--:R-:W-:-:S13]  /*0610*/  ISETP.GT.AND P0, PT, R12, R15, PT ;  /* 0x0000000f0c00720c */ /* 0x008fda0003f04270 */
[----:B------:R-:W-:Y:S05]  /*0620*/  @!P0 BRA `(.L_x_7) ;  /* 0x00000000000c8947 */ /* 0x000fea0003800000 */
.L_x_9:
[----:B------:R-:W-:-:S13]  /*0630*/  ISETP.GT.U32.AND P0, PT, R17, R4, PT ;  /* 0x000000041100720c */ /* 0x000fda0003f04070 */
[----:B------:R-:W-:Y:S05]  /*0640*/  @!P0 BRA `(.L_x_10) ;  /* 0xfffffffc00948947 */ /* 0x000fea000383ffff */
[----:B------:R-:W-:-:S07]  /*0650*/  IMAD.MOV.U32 R0, RZ, RZ, R17 ;  /* 0x000000ffff007224 */ /* 0x000fce00078e0011 */
.L_x_7:
[----:B------:R-:W3:Y:S01]  /*0660*/  LDCU UR6, c[0x0][0x3a8] ;  /* 0x00007500ff0677ac */ /* 0x000ee20008000800 */
[----:B------:R-:W5:Y:S01]  /*0670*/  S2UR UR5, SR_CgaCtaId ;  /* 0x00000000000579c3 */ /* 0x000f620000008800 */
[----:B------:R-:W-:Y:S01]  /*0680*/  UMOV UR4, 0x400 ;  /* 0x0000040000047882 */ /* 0x000fe20000000000 */
[----:B---3--:R-:W-:-:S05]  /*0690*/  VIMNMX.U32 R4, PT, PT, R3, UR6, !PT ;  /* 0x0000000603047c48 */ /* 0x008fca000ffe0000 */
[----:B------:R-:W-:Y:S01]  /*06a0*/  VIADD R4, R4, -UR6 ;  /* 0x8000000604047c36 */ /* 0x000fe20008000000 */
[----:B-----5:R-:W-:-:S04]  /*06b0*/  ULEA UR4, UR5, UR4, 0x18 ;  /* 0x0000000405047291 */ /* 0x020fc8000f8ec0ff */
[----:B------:R-:W-:-:S05]  /*06c0*/  ISETP.GT.U32.AND P0, PT, R4, R5, PT ;  /* 0x000000050400720c */ /* 0x000fca0003f04070 */
[----:B------:R3:W-:Y:S08]  /*06d0*/  STS [UR4+0x9008], R0 ;  /* 0x00900800ff007988 */ /* 0x0007f00008000804 */
[----:B------:R-:W-:Y:S05]  /*06e0*/  @P0 BRA `(.L_x_11) ;  /* 0x0000000000840947 */ /* 0x000fea0003800000 */
[----:B------:R-:W2:Y:S01]  /*06f0*/  LDC R16, c[0x0][0x3a8] ;  /* 0x0000ea00ff107b82 */ /* 0x000ea20000000800 */
[----:B------:R-:W-:Y:S01]  /*0700*/  VIMNMX.U32 R5, PT, PT, R3, R5, PT ;  /* 0x0000000503057248 */ /* 0x000fe20003fe0000 */
[----:B0-----:R-:W-:Y:S01]  /*0710*/  IMAD.MOV.U32 R6, RZ, RZ, R4 ;  /* 0x000000ffff067224 */ /* 0x001fe200078e0004 */
[----:B------:R-:W0:Y:S05]  /*0720*/  LDCU UR4, c[0x0][0x3a4] ;  /* 0x00007480ff0477ac */ /* 0x000e2a0008000800 */
[----:B-1----:R-:W1:Y:S08]  /*0730*/  LDC.64 R8, c[0x0][0x380] ;  /* 0x0000e000ff087b82 */ /* 0x002e700000000a00 */
[----:B----4-:R-:W4:Y:S02]  /*0740*/  LDC.64 R10, c[0x0][0x388] ;  /* 0x0000e200ff0a7b82 */ /* 0x010f240000000a00 */
.L_x_14:
[----:B------:R-:W-:-:S04]  /*0750*/  IADD3 R18, PT, PT, R5, R6, RZ ;  /* 0x0000000605127210 */ /* 0x000fc80007ffe0ff */
[----:B------:R-:W-:-:S05]  /*0760*/  SHF.R.U32.HI R4, RZ, 0x1, R18 ;  /* 0x00000001ff047819 */ /* 0x000fca0000011612 */
[----:B------:R-:W-:-:S05]  /*0770*/  IMAD.IADD R17, R3, 0x1, -R4 ;  /* 0x0000000103117824 */ /* 0x000fca00078e0a04 */
[----:B------:R-:W-:-:S04]  /*0780*/  ISETP.NE.AND P0, PT, R17, RZ, PT ;  /* 0x000000ff1100720c */ /* 0x000fc80003f05270 */
[----:B0-----:R-:W-:-:S13]  /*0790*/  ISETP.GE.U32.OR P0, PT, R4, UR4, !P0 ;  /* 0x0000000404007c0c */ /* 0x001fda000c706470 */
[----:B------:R-:W-:Y:S05]  /*07a0*/  @P0 BRA `(.L_x_12) ;  /* 0x0000000000200947 */ /* 0x000fea0003800000 */
[----:B------:R-:W-:Y:S02]  /*07b0*/  VIADD R13, R17, 0xffffffff ;  /* 0xffffffff110d7836 */ /* 0x000fe40000000000 */
[----:B-1----:R-:W-:-:S04]  /*07c0*/  IMAD.WIDE.U32 R14, R4, 0x4, R8 ;  /* 0x00000004040e7825 */ /* 0x002fc800078e0008 */
[----:B----4-:R-:W-:Y:S02]  /*07d0*/  IMAD.WIDE.U32 R12, R13, 0x4, R10 ;  /* 0x000000040d0c7825 */ /* 0x010fe400078e000a */
[----:B------:R-:W4:Y:S04]  /*07e0*/  LDG.E R15, desc[UR8][R14.64] ;  /* 0x000000080e0f7981 */ /* 0x000f28000c1e1900 */
[----:B------:R-:W4:Y:S02]  /*07f0*/  LDG.E R12, desc[UR8][R12.64] ;  /* 0x000000080c0c7981 */ /* 0x000f24000c1e1900 */
[----:B----4-:R-:W-:-:S13]  /*0800*/  ISETP.GT.AND P0, PT, R12, R15, PT ;  /* 0x0000000f0c00720c */ /* 0x010fda0003f04270 */
[----:B------:R-:W-:Y:S01]  /*0810*/  @P0 VIADD R6, R4, 0x1 ;  /* 0x0000000104060836 */ /* 0x000fe20000000000 */
[----:B------:R-:W-:Y:S06]  /*0820*/  @P0 BRA `(.L_x_13) ;  /* 0x0000000000280947 */ /* 0x000fec0003800000 */
.L_x_12:
[----:B--2---:R-:W-:-:S04]  /*0830*/  ISETP.GE.U32.AND P0, PT, R17, R16, PT ;  /* 0x000000101100720c */ /* 0x004fc80003f06070 */
[----:B------:R-:W-:-:S13]  /*0840*/  ISETP.LT.U32.OR P0, PT, R18, 0x2, P0 ;  /* 0x000000021200780c */ /* 0x000fda0000701470 */
[----:B------:R-:W-:Y:S05]  /*0850*/  @P0 BRA `(.L_x_11) ;  /* 0x0000000000280947 */ /* 0x000fea0003800000 */
[----:B------:R-:W-:Y:S01]  /*0860*/  IADD3 R5, PT, PT, R4, -0x1, RZ ;  /* 0xffffffff04057810 */ /* 0x000fe20007ffe0ff */
[----:B----4-:R-:W-:-:S04]  /*0870*/  IMAD.WIDE.U32 R14, R17, 0x4, R10 ;  /* 0x00000004110e7825 */ /* 0x010fc800078e000a */
[----:B-1----:R-:W-:Y:S02]  /*0880*/  IMAD.WIDE.U32 R12, R5, 0x4, R8 ;  /* 0x00000004050c7825 */ /* 0x002fe400078e0008 */
[----:B------:R-:W2:Y:S04]  /*0890*/  LDG.E R15, desc[UR8][R14.64] ;  /* 0x000000080e0f7981 */ /* 0x000ea8000c1e1900 */
[----:B------:R-:W2:Y:S02]  /*08a0*/  LDG.E R12, desc[UR8][R12.64] ;  /* 0x000000080c0c7981 */ /* 0x000ea4000c1e1900 */
[----:B--2---:R-:W-:-:S13]  /*08b0*/  ISETP.GT.AND P0, PT, R12, R15, PT ;  /* 0x0000000f0c00720c */ /* 0x004fda0003f04270 */
[----:B------:R-:W-:Y:S05]  /*08c0*/  @!P0 BRA `(.L_x_11) ;  /* 0x00000000000c8947 */ /* 0x000fea0003800000 */
.L_x_13:
[----:B------:R-:W-:-:S13]  /*08d0*/  ISETP.GT.U32.AND P0, PT, R6, R5, PT ;  /* 0x000000050600720c */ /* 0x000fda0003f04070 */
[----:B------:R-:W-:Y:S05]  /*08e0*/  @!P0 BRA `(.L_x_14) ;  /* 0xfffffffc00988947 */ /* 0x000fea000383ffff */
[----:B------:R-:W-:-:S07]  /*08f0*/  IMAD.MOV.U32 R4, RZ, RZ, R6 ;  /* 0x000000ffff047224 */ /* 0x000fce00078e0006 */
.L_x_11:
[----:B------:R-:W5:Y:S01]  /*0900*/  S2UR UR5, SR_CgaCtaId ;  /* 0x00000000000579c3 */ /* 0x000f620000008800 */
[----:B------:R-:W-:Y:S01]  /*0910*/  UMOV UR4, 0x400 ;  /* 0x0000040000047882 */ /* 0x000fe20000000000 */
[----:B--2---:R-:W-:Y:S02]  /*0920*/  IMAD.IADD R2, R2, 0x1, -R0 ;  /* 0x0000000102027824 */ /* 0x004fe400078e0a00 */
[----:B------:R-:W-:Y:S01]  /*0930*/  IMAD.IADD R3, R3, 0x1, -R4 ;  /* 0x0000000103037824 */ /* 0x000fe200078e0a04 */
[----:B-----5:R-:W-:-:S09]  /*0940*/  ULEA UR4, UR5, UR4, 0x18 ;  /* 0x0000000405047291 */ /* 0x020fd2000f8ec0ff */
[----:B------:R2:W-:Y:S04]  /*0950*/  STS.64 [UR4+0x9010], R2 ;  /* 0x00901002ff007988 */ /* 0x0005e80008000a04 */
[----:B------:R2:W-:Y:S02]  /*0960*/  STS [UR4+0x900c], R4 ;  /* 0x00900c04ff007988 */ /* 0x0005e40008000804 */
.L_x_1:
[----:B------:R-:W-:Y:S05]  /*0970*/  BSYNC.RECONVERGENT B0 ;  /* 0x0000000000007941 */ /* 0x000fea0003800200 */
.L_x_0:
[----:B------:R-:W1:Y:S08]  /*0980*/  S2UR UR5, SR_CgaCtaId ;  /* 0x00000000000579c3 */ /* 0x000e700000008800 */
[----:B------:R-:W-:Y:S06]  /*0990*/  BAR.SYNC.DEFER_BLOCKING 0x0 ;  /* 0x0000000000007b1d */ /* 0x000fec0000010000 */
[----:B------:R-:W-:Y:S01]  /*09a0*/  UMOV UR4, 0x400 ;  /* 0x0000040000047882 */ /* 0x000fe20000000000 */
[----:B------:R-:W-:Y:S01]  /*09b0*/  BSSY.RECONVERGENT B0, `(.L_x_15) ;  /* 0x000003f000007945 */ /* 0x000fe20003800200 */
[----:B---3--:R-:W-:Y:S01]  /*09c0*/  MOV R0, UR4 ;  /* 0x0000000400007c02 */ /* 0x008fe20008000f00 */
[----:B-1----:R-:W-:-:S05]  /*09d0*/  IMAD.U32 R9, RZ, RZ, UR5 ;  /* 0x00000005ff097e24 */ /* 0x002fca000f8e00ff */
[----:B0-----:R-:W-:-:S05]  /*09e0*/  LEA R6, R9, R0, 0x18 ;  /* 0x0000000009067211 */ /* 0x001fca00078ec0ff */
[----:B--2---:R-:W0:Y:S04]  /*09f0*/  LDS.64 R2, [R6+0x9008] ;  /* 0x0090080006027984 */ /* 0x004e280000000a00 */
[----:B------:R-:W4:Y:S01]  /*0a00*/  LDS.64 R4, [R6+0x9010] ;  /* 0x0090100006047984 */ /* 0x000f220000000a00 */
[----:B0-----:R-:W-:Y:S02]  /*0a10*/  IMAD.IADD R8, R3, 0x1, -R2 ;  /* 0x0000000103087824 */ /* 0x001fe400078e0a02 */
[----:B----4-:R-:W-:-:S03]  /*0a20*/  IMAD.IADD R10, R5, 0x1, -R4 ;  /* 0x00000001050a7824 */ /* 0x010fc600078e0a04 */
[----:B------:R-:W-:-:S13]  /*0a30*/  ISETP.GE.U32.AND P0, PT, R7, R8, PT ;  /* 0x000000080700720c */ /* 0x000fda0003f06070 */
[----:B------:R-:W-:Y:S05]  /*0a40*/  @P0 BRA `(.L_x_16) ;  /* 0x0000000000d40947 */ /* 0x000fea0003800000 */
[-C--:B------:R-:W-:Y:S01]  /*0a50*/  LOP3.LUT R11, RZ, R7.reuse, RZ, 0x33, !PT ;  /* 0x00000007ff0b7212 */ /* 0x080fe200078e33ff */
[----:B------:R-:W-:Y:S01]  /*0a60*/  BSSY.RECONVERGENT B1, `(.L_x_17) ;  /* 0x0000018000017945 */ /* 0x000fe20003800200 */
[----:B------:R-:W-:Y:S02]  /*0a70*/  MOV R17, R7 ;  /* 0x0000000700117202 */ /* 0x000fe40000000f00 */
[----:B------:R-:W-:-:S04]  /*0a80*/  IADD3 R11, PT, PT, -R2, R3, R11 ;  /* 0x00000003020b7210 */ /* 0x000fc80007ffe10b */
[C---:B------:R-:W-:Y:S02]  /*0a90*/  LOP3.LUT R12, R11.reuse, 0x600, RZ, 0xc0, !PT ;  /* 0x000006000b0c7812 */ /* 0x040fe400078ec0ff */
[----:B------:R-:W-:Y:S02]  /*0aa0*/  ISETP.GE.U32.AND P0, PT, R11, 0x600, PT ;  /* 0x000006000b00780c */ /* 0x000fe40003f06070 */
[----:B------:R-:W-:-:S13]  /*0ab0*/  ISETP.NE.AND P1, PT, R12, 0x600, PT ;  /* 0x000006000c00780c */ /* 0x000fda0003f25270 */
[----:B------:R-:W-:Y:S05]  /*0ac0*/  @!P1 BRA `(.L_x_18) ;  /* 0x0000000000449947 */ /* 0x000fea0003800000 */
[----:B------:R-:W0:Y:S01]  /*0ad0*/  LDC.64 R12, c[0x0][0x380] ;  /* 0x0000e000ff0c7b82 */ /* 0x000e220000000a00 */
[----:B------:R-:W-:Y:S01]  /*0ae0*/  LEA.HI R11, R11, 0x1, RZ, 0x17 ;  /* 0x000000010b0b7811 */ /* 0x000fe200078fb8ff */
[C---:B------:R-:W-:Y:S02]  /*0af0*/  IMAD R16, R7.reuse, 0x4, R6 ;  /* 0x0000000407107824 */ /* 0x040fe400078e0206 */
[----:B------:R-:W-:Y:S02]  /*0b00*/  IMAD.IADD R19, R7, 0x1, R2 ;  /* 0x0000000107137824 */ /* 0x000fe400078e0202 */
[C---:B------:R-:W-:Y:S01]  /*0b10*/  IMAD.SHL.U32 R14, R11.reuse, 0x200, RZ ;  /* 0x000002000b0e7824 */ /* 0x040fe200078e00ff */
[----:B------:R-:W-:-:S04]  /*0b20*/  LOP3.LUT R11, R11, 0x3, RZ, 0xc0, !PT ;  /* 0x000000030b0b7812 */ /* 0x000fc800078ec0ff */
[----:B------:R-:W-:Y:S02]  /*0b30*/  LOP3.LUT R14, R14, 0x600, RZ, 0xc0, !PT ;  /* 0x000006000e0e7812 */ /* 0x000fe400078ec0ff */
[----:B------:R-:W-:-:S03]  /*0b40*/  IADD3 R11, PT, PT, -R11, RZ, RZ ;  /* 0x000000ff0b0b7210 */ /* 0x000fc60007ffe1ff */
[----:B------:R-:W-:-:S07]  /*0b50*/  IMAD.IADD R17, R7, 0x1, R14 ;  /* 0x0000000107117824 */ /* 0x000fce00078e020e */
.L_x_19:
[----:B0-----:R-:W-:-:S06]  /*0b60*/  IMAD.WIDE.U32 R14, R19, 0x4, R12 ;  /* 0x00000004130e7825 */ /* 0x001fcc00078e000c */
[----:B------:R-:W2:Y:S01]  /*0b70*/  LDG.E R15, desc[UR8][R14.64] ;  /* 0x000000080e0f7981 */ /* 0x000ea2000c1e1900 */
[----:B------:R-:W-:Y:S02]  /*0b80*/  VIADD R11, R11, 0x1 ;  /* 0x000000010b0b7836 */ /* 0x000fe40000000000 */
[----:B------:R-:W-:-:S03]  /*0b90*/  VIADD R19, R19, 0x200 ;  /* 0x0000020013137836 */ /* 0x000fc60000000000 */
[----:B------:R-:W-:Y:S01]  /*0ba0*/  ISETP.NE.AND P1, PT, R11, RZ, PT ;  /* 0x000000ff0b00720c */ /* 0x000fe20003f25270 */
[----:B--2---:R0:W-:Y:S02]  /*0bb0*/  STS [R16], R15 ;  /* 0x0000000f10007388 */ /* 0x0041e40000000800 */
[----:B0-----:R-:W-:-:S10]  /*0bc0*/  IADD3 R16, PT, PT, R16, 0x800, RZ ;  /* 0x0000080010107810 */ /* 0x001fd40007ffe0ff */
[----:B------:R-:W-:Y:S05]  /*0bd0*/  @P1 BRA `(.L_x_19) ;  /* 0xfffffffc00e01947 */ /* 0x000fea000383ffff */
.L_x_18:
[----:B------:R-:W-:Y:S05]  /*0be0*/  BSYNC.RECONVERGENT B1 ;  /* 0x0000000000017941 */ /* 0x000fea0003800200 */
.L_x_17:
[----:B------:R-:W-:Y:S05]  /*0bf0*/  @!P0 BRA `(.L_x_16) ;  /* 0x0000000000688947 */ /* 0x000fea0003800000 */
[----:B------:R-:W0:Y:S01]  /*0c00*/  LDC.64 R12, c[0x0][0x380] ;  /* 0x0000e000ff0c7b82 */ /* 0x000e220000000a00 */
[C---:B------:R-:W-:Y:S02]  /*0c10*/  IMAD R22, R17.reuse, 0x4, R6 ;  /* 0x0000000411167824 */ /* 0x040fe400078e0206 */
[C---:B------:R-:W-:Y:S02]  /*0c20*/  VIADD R11, R17.reuse, 0x400 ;  /* 0x00000400110b7836 */ /* 0x040fe40000000000 */
[----:B------:R-:W-:Y:S01]  /*0c30*/  IMAD.IADD R23, R17, 0x1, R2 ;  /* 0x0000000111177824 */ /* 0x000fe200078e0202 */
[----:B------:R-:W-:-:S07]  /*0c40*/  IADD3 R22, PT, PT, R22, 0x1000, RZ ;  /* 0x0000100016167810 */ /* 0x000fce0007ffe0ff */
.L_x_20:
[C---:B------:R-:W-:Y:S02]  /*0c50*/  VIADD R17, R23.reuse, 0x200 ;  /* 0x0000020017117836 */ /* 0x040fe40000000000 */
[C---:B------:R-:W-:Y:S02]  /*0c60*/  VIADD R19, R23.reuse, 0x400 ;  /* 0x0000040017137836 */ /* 0x040fe40000000000 */
[C---:B------:R-:W-:Y:S02]  /*0c70*/  VIADD R21, R23.reuse, 0x600 ;  /* 0x0000060017157836 */ /* 0x040fe40000000000 */
[----:B0-----:R-:W-:-:S04]  /*0c80*/  IMAD.WIDE.U32 R14, R23, 0x4, R12 ;  /* 0x00000004170e7825 */ /* 0x001fc800078e000c */
[--C-:B------:R-:W-:Y:S02]  /*0c90*/  IMAD.WIDE.U32 R16, R17, 0x4, R12.reuse ;  /* 0x0000000411107825 */ /* 0x100fe400078e000c */
[----:B------:R-:W2:Y:S02]  /*0ca0*/  LDG.E R15, desc[UR8][R14.64] ;  /* 0x000000080e0f7981 */ /* 0x000ea4000c1e1900 */
[--C-:B------:R-:W-:Y:S02]  /*0cb0*/  IMAD.WIDE.U32 R18, R19, 0x4, R12.reuse ;  /* 0x0000000413127825 */ /* 0x100fe400078e000c */
[----:B------:R-:W3:Y:S02]  /*0cc0*/  LDG.E R17, desc[UR8][R16.64] ;  /* 0x0000000810117981 */ /* 0x000ee4000c1e1900 */
[----:B------:R-:W-:Y:S02]  /*0cd0*/  IMAD.WIDE.U32 R20, R21, 0x4, R12 ;  /* 0x0000000415147825 */ /* 0x000fe400078e000c */
[----:B------:R-:W4:Y:S04]  /*0ce0*/  LDG.E R19, desc[UR8][R18.64] ;  /* 0x0000000812137981 */ /* 0x000f28000c1e1900 */
[----:B------:R-:W5:Y:S01]  /*0cf0*/  LDG.E R21, desc[UR8][R20.64] ;  /* 0x0000000814157981 */ /* 0x000f62000c1e1900 */
[----:B------:R-:W-:-:S04]  /*0d00*/  IADD3 R25, PT, PT, R11, 0x400, RZ ;  /* 0x000004000b197810 */ /* 0x000fc80007ffe0ff */
[----:B------:R-:W-:Y:S01]  /*0d10*/  ISETP.GE.U32.AND P0, PT, R25, R8, PT ;  /* 0x000000081900720c */ /* 0x000fe20003f06070 */
[----:B------:R-:W-:Y:S02]  /*0d20*/  VIADD R11, R11, 0x800 ;  /* 0x000008000b0b7836 */ /* 0x000fe40000000000 */
[----:B------:R-:W-:Y:S01]  /*0d30*/  VIADD R23, R23, 0x800 ;  /* 0x0000080017177836 */ /* 0x000fe20000000000 */
[----:B--2---:R-:W-:Y:S04]  /*0d40*/  STS [R22+-0x1000], R15 ;  /* 0xfff0000f16007388 */ /* 0x004fe80000000800 */
[----:B---3--:R-:W-:Y:S04]  /*0d50*/  STS [R22+-0x800], R17 ;  /* 0xfff8001116007388 */ /* 0x008fe80000000800 */
[----:B----4-:R-:W-:Y:S04]  /*0d60*/  STS [R22], R19 ;  /* 0x0000001316007388 */ /* 0x010fe80000000800 */
[----:B-----5:R0:W-:Y:S02]  /*0d70*/  STS [R22+0x800], R21 ;  /* 0x0008001516007388 */ /* 0x0201e40000000800 */
[----:B0-----:R-:W-:Y:S01]  /*0d80*/  VIADD R22, R22, 0x2000 ;  /* 0x0000200016167836 */ /* 0x001fe20000000000 */
[----:B------:R-:W-:Y:S06]  /*0d90*/  @!P0 BRA `(.L_x_20) ;  /* 0xfffffffc00ac8947 */ /* 0x000fec000383ffff */
.L_x_16:
[----:B------:R-:W-:Y:S05]  /*0da0*/  BSYNC.RECONVERGENT B0 ;  /* 0x0000000000007941 */ /* 0x000fea0003800200 */
.L_x_15:
[----:B------:R-:W-:Y:S01]  /*0db0*/  ISETP.GE.U32.AND P0, PT, R7, R10, PT ;  /* 0x0000000a0700720c */ /* 0x000fe20003f06070 */
[----:B------:R-:W-:-:S12]  /*0dc0*/  BSSY.RECONVERGENT B0, `(.L_x_21) ;  /* 0x000003b000007945 */ /* 0x000fd80003800200 */
        /* <DEDUP_REMOVED lines=11> */
[----:B------:R-:W-:Y:S02]  /*0e80*/  VIADD R14, R0, 0x3000 ;  /* 0x00003000000e7836 */ /* 0x000fe40000000000 */
[----:B------:R-:W-:Y:S02]  /*0e90*/  IMAD.IADD R19, R7, 0x1, R4 ;  /* 0x0000000107137824 */ /* 0x000fe400078e0204 */
[C---:B------:R-:W-:Y:S01]  /*0ea0*/  IMAD.SHL.U32 R15, R11.reuse, 0x200, RZ ;  /* 0x000002000b0f7824 */ /* 0x040fe200078e00ff */
[----:B------:R-:W-:Y:S02]  /*0eb0*/  LOP3.LUT R11, R11, 0x3, RZ, 0xc0, !PT ;  /* 0x000000030b0b7812 */ /* 0x000fe400078ec0ff */
[----:B------:R-:W-:Y:S02]  /*0ec0*/  LEA R14, R9, R14, 0x18 ;  /* 0x0000000e090e7211 */ /* 0x000fe400078ec0ff */
[----:B------:R-:W-:-:S02]  /*0ed0*/  LOP3.LUT R16, R15, 0x600, RZ, 0xc0, !PT ;  /* 0x000006000f107812 */ /* 0x000fc400078ec0ff */
[----:B------:R-:W-:Y:S01]  /*0ee0*/  IADD3 R18, PT, PT, -R11, RZ, RZ ;  /* 0x000000ff0b127210 */ /* 0x000fe20007ffe1ff */
[C---:B------:R-:W-:Y:S02]  /*0ef0*/  IMAD R11, R7.reuse, 0x4, R14 ;  /* 0x00000004070b7824 */ /* 0x040fe400078e020e */
[----:B------:R-:W-:-:S07]  /*0f00*/  IMAD.IADD R17, R7, 0x1, R16 ;  /* 0x0000000107117824 */ /* 0x000fce00078e0210 */
.L_x_25:
[----:B0-----:R-:W-:-:S06]  /*0f10*/  IMAD.WIDE.U32 R14, R19, 0x4, R12 ;  /* 0x00000004130e7825 */ /* 0x001fcc00078e000c */
[----:B------:R-:W2:Y:S01]  /*0f20*/  LDG.E R14, desc[UR8][R14.64] ;  /* 0x000000080e0e7981 */ /* 0x000ea2000c1e1900 */
[----:B------:R-:W-:Y:S01]  /*0f30*/  VIADD R18, R18, 0x1 ;  /* 0x0000000112127836 */ /* 0x000fe20000000000 */
[----:B------:R-:W-:-:S04]  /*0f40*/  IADD3 R19, PT, PT, R19, 0x200, RZ ;  /* 0x0000020013137810 */ /* 0x000fc80007ffe0ff */
[----:B------:R-:W-:Y:S01]  /*0f50*/  ISETP.NE.AND P1, PT, R18, RZ, PT ;  /* 0x000000ff1200720c */ /* 0x000fe20003f25270 */
[----:B--2---:R0:W-:Y:S02]  /*0f60*/  STS [R11], R14 ;  /* 0x0000000e0b007388 */ /* 0x0041e40000000800 */
[----:B0-----:R-:W-:-:S10]  /*0f70*/  VIADD R11, R11, 0x800 ;  /* 0x000008000b0b7836 */ /* 0x001fd40000000000 */
[----:B------:R-:W-:Y:S05]  /*0f80*/  @P1 BRA `(.L_x_25) ;  /* 0xfffffffc00e01947 */ /* 0x000fea000383ffff */
.L_x_24:
[----:B------:R-:W-:Y:S05]  /*0f90*/  BSYNC.RECONVERGENT B1 ;  /* 0x0000000000017941 */ /* 0x000fea0003800200 */
.L_x_23:
[----:B------:R-:W-:Y:S05]  /*0fa0*/  @!P0 BRA `(.L_x_22) ;  /* 0x0000000000708947 */ /* 0x000fea0003800000 */
[----:B------:R-:W0:Y:S01]  /*0fb0*/  LDC.64 R12, c[0x0][0x388] ;  /* 0x0000e200ff0c7b82 */ /* 0x000e220000000a00 */
[----:B------:R-:W-:Y:S01]  /*0fc0*/  VIADD R14, R0, 0x3000 ;  /* 0x00003000000e7836 */ /* 0x000fe20000000000 */
[C---:B------:R-:W-:Y:S01]  /*0fd0*/  IADD3 R11, PT, PT, R17.reuse, 0x400, RZ ;  /* 0x00000400110b7810 */ /* 0x040fe20007ffe0ff */
[----:B------:R-:W-:-:S03]  /*0fe0*/  IMAD.IADD R23, R17, 0x1, R4 ;  /* 0x0000000111177824 */ /* 0x000fc600078e0204 */
[----:B------:R-:W-:-:S05]  /*0ff0*/  LEA R14, R9, R14, 0x18 ;  /* 0x0000000e090e7211 */ /* 0x000fca00078ec0ff */
[----:B------:R-:W-:-:S04]  /*1000*/  IMAD R22, R17, 0x4, R14 ;  /* 0x0000000411167824 */ /* 0x000fc800078e020e */
[----:B------:R-:W-:-:S07]  /*1010*/  VIADD R22, R22, 0x1000 ;  /* 0x0000100016167836 */ /* 0x000fce0000000000 */
.L_x_26:
[C---:B------:R-:W-:Y:S01]  /*1020*/  IADD3 R19, PT, PT, R23.reuse, 0x400, RZ ;  /* 0x0000040017137810 */ /* 0x040fe20007ffe0ff */
        /* <DEDUP_REMOVED lines=10> */
[----:B------:R-:W-:-:S05]  /*10d0*/  VIADD R25, R11, 0x400 ;  /* 0x000004000b197836 */ /* 0x000fca0000000000 */
[----:B------:R-:W-:Y:S01]  /*10e0*/  ISETP.GE.U32.AND P0, PT, R25, R10, PT ;  /* 0x0000000a1900720c */ /* 0x000fe20003f06070 */
[----:B------:R-:W-:Y:S01]  /*10f0*/  VIADD R11, R11, 0x800 ;  /* 0x000008000b0b7836 */ /* 0x000fe20000000000 */
[----:B------:R-:W-:Y:S01]  /*1100*/  IADD3 R23, PT, PT, R23, 0x800, RZ ;  /* 0x0000080017177810 */ /* 0x000fe20007ffe0ff */
[----:B--2---:R-:W-:Y:S04]  /*1110*/  STS [R22+-0x1000], R15 ;  /* 0xfff0000f16007388 */ /* 0x004fe80000000800 */
[----:B---3--:R-:W-:Y:S04]  /*1120*/  STS [R22+-0x800], R17 ;  /* 0xfff8001116007388 */ /* 0x008fe80000000800 */
[----:B----4-:R-:W-:Y:S04]  /*1130*/  STS [R22], R19 ;  /* 0x0000001316007388 */ /* 0x010fe80000000800 */
[----:B-----5:R0:W-:Y:S02]  /*1140*/  STS [R22+0x800], R21 ;  /* 0x0008001516007388 */ /* 0x0201e40000000800 */
[----:B0-----:R-:W-:Y:S01]  /*1150*/  VIADD R22, R22, 0x2000 ;  /* 0x0000200016167836 */ /* 0x001fe20000000000 */
[----:B------:R-:W-:Y:S06]  /*1160*/  @!P0 BRA `(.L_x_26) ;  /* 0xfffffffc00ac8947 */ /* 0x000fec000383ffff */
.L_x_22:
[----:B------:R-:W-:Y:S05]  /*1170*/  BSYNC.RECONVERGENT B0 ;  /* 0x0000000000007941 */ /* 0x000fea0003800200 */
.L_x_21:
[----:B------:R-:W-:Y:S01]  /*1180*/  IMAD R11, R7, 0x6, RZ ;  /* 0x00000006070b7824 */ /* 0x000fe200078e02ff */
[----:B------:R-:W-:Y:S01]  /*1190*/  BAR.SYNC.DEFER_BLOCKING 0x0 ;  /* 0x0000000000007b1d */ /* 0x000fe20000010000 */
[----:B------:R-:W-:-:S05]  /*11a0*/  IMAD.IADD R12, R8, 0x1, R10 ;  /* 0x00000001080c7824 */ /* 0x000fca00078e020a */
[----:B------:R-:W-:Y:S01]  /*11b0*/  ISETP.GE.U32.AND P0, PT, R11, R12, PT ;  /* 0x0000000c0b00720c */ /* 0x000fe20003f06070 */
[----:B------:R-:W-:-:S12]  /*11c0*/  BSSY.RECONVERGENT B0, `(.L_x_27) ;  /* 0x0000060000007945 */ /* 0x000fd80003800200 */
[----:B------:R-:W-:Y:S05]  /*11d0*/  @P0 BRA `(.L_x_28) ;  /* 0x0000000400780947 */ /* 0x000fea0003800000 */
[----:B------:R-:W-:Y:S01]  /*11e0*/  VIMNMX.U32 R13, PT, PT, R10, R11, !PT ;  /* 0x0000000b0a0d7248 */ /* 0x000fe20007fe0000 */
[----:B------:R-:W-:Y:S04]  /*11f0*/  BSSY.RECONVERGENT B1, `(.L_x_29) ;  /* 0x0000024000017945 */ /* 0x000fe80003800200 */
[----:B------:R-:W-:-:S05]  /*1200*/  IMAD.IADD R13, R13, 0x1, -R10 ;  /* 0x000000010d0d7824 */ /* 0x000fca00078e0a0a */
[----:B------:R-:W-:-:S13]  /*1210*/  ISETP.GE.U32.AND P0, PT, R8, R13, PT ;  /* 0x0000000d0800720c */ /* 0x000fda0003f06070 */
[----:B------:R-:W-:Y:S05]  /*1220*/  @!P0 BRA `(.L_x_30) ;  /* 0x0000000000808947 */ /* 0x000fea0003800000 */
[----:B------:R-:W-:Y:S01]  /*1230*/  IADD3 R14, PT, PT, R0, 0x3000, RZ ;  /* 0x00003000000e7810 */ /* 0x000fe20007ffe0ff */
[----:B------:R-:W-:Y:S01]  /*1240*/  IMAD.MOV.U32 R15, RZ, RZ, R13 ;  /* 0x000000ffff0f7224 */ /* 0x000fe200078e000d */
[----:B------:R-:W-:Y:S02]  /*1250*/  VIMNMX.U32 R0, PT, PT, R8, R11, PT ;  /* 0x0000000b08007248 */ /* 0x000fe40003fe0000 */
[----:B------:R-:W-:-:S07]  /*1260*/  LEA R20, R9, R14, 0x18 ;  /* 0x0000000e09147211 */ /* 0x000fce00078ec0ff */
.L_x_34:
[----:B------:R-:W-:Y:S01]  /*1270*/  IMAD.IADD R19, R0, 0x1, R15 ;  /* 0x0000000100137824 */ /* 0x000fe200078e020f */
[----:B------:R-:W-:Y:S04]  /*1280*/  BSSY.RELIABLE B2, `(.L_x_31) ;  /* 0x0000017000027945 */ /* 0x000fe80003800100 */
[----:B------:R-:W-:-:S04]  /*1290*/  SHF.R.U32.HI R13, RZ, 0x1, R19 ;  /* 0x00000001ff0d7819 */ /* 0x000fc80000011613 */
[----:B------:R-:W-:Y:S01]  /*12a0*/  LEA R18, R13, R6, 0x2 ;  /* 0x000000060d127211 */ /* 0x000fe200078e10ff */
[----:B------:R-:W-:-:S04]  /*12b0*/  IMAD.IADD R17, R11, 0x1, -R13 ;  /* 0x000000010b117824 */ /* 0x000fc800078e0a0d */
[C---:B------:R-:W-:Y:S01]  /*12c0*/  IMAD R16, R17.reuse, 0x4, R20 ;  /* 0x0000000411107824 */ /* 0x040fe200078e0214 */
[----:B------:R-:W-:-:S04]  /*12d0*/  ISETP.NE.AND P0, PT, R17, RZ, PT ;  /* 0x000000ff1100720c */ /* 0x000fc80003f05270 */
[----:B------:R-:W-:-:S13]  /*12e0*/  ISETP.GE.U32.OR P0, PT, R13, R8, !P0 ;  /* 0x000000080d00720c */ /* 0x000fda0004706470 */
[----:B------:R-:W-:Y:S05]  /*12f0*/  @P0 BRA `(.L_x_32) ;  /* 0x0000000000140947 */ /* 0x000fea0003800000 */
[----:B------:R-:W-:Y:S04]  /*1300*/  LDS R9, [R16+-0x4] ;  /* 0xfffffc0010097984 */ /* 0x000fe80000000800 */
[----:B------:R-:W0:Y:S02]  /*1310*/  LDS R14, [R18] ;  /* 0x00000000120e7984 */ /* 0x000e240000000800 */
[----:B0-----:R-:W-:-:S13]  /*1320*/  ISETP.GT.AND P0, PT, R9, R14, PT ;  /* 0x0000000e0900720c */ /* 0x001fda0003f04270 */
[----:B------:R-:W-:Y:S01]  /*1330*/  @P0 VIADD R15, R13, 0x1 ;  /* 0x000000010d0f0836 */ /* 0x000fe20000000000 */
[----:B------:R-:W-:Y:S06]  /*1340*/  @P0 BRA `(.L_x_33) ;  /* 0x0000000000280947 */ /* 0x000fec0003800000 */
.L_x_32:
[----:B------:R-:W-:-:S04]  /*1350*/  ISETP.GE.U32.AND P0, PT, R17, R10, PT ;  /* 0x0000000a1100720c */ /* 0x000fc80003f06070 */
[----:B------:R-:W-:-:S13]  /*1360*/  ISETP.LT.U32.OR P0, PT, R19, 0x2, P0 ;  /* 0x000000021300780c */ /* 0x000fda0000701470 */
[----:B------:R-:W-:Y:S05]  /*1370*/  @P0 BREAK.RELIABLE B2 ;  /* 0x0000000000020942 */ /* 0x000fea0003800100 */
[----:B------:R-:W-:Y:S05]  /*1380*/  @P0 BRA `(.L_x_30) ;  /* 0x0000000000280947 */ /* 0x000fea0003800000 */
[----:B------:R-:W-:Y:S04]  /*1390*/  LDS R0, [R18+-0x4] ;  /* 0xfffffc0012007984 */ /* 0x000fe80000000800 */
[----:B------:R-:W0:Y:S02]  /*13a0*/  LDS R9, [R16] ;  /* 0x0000000010097984 */ /* 0x000e240000000800 */
[----:B0-----:R-:W-:-:S13]  /*13b0*/  ISETP.GT.AND P0, PT, R0, R9, PT ;  /* 0x000000090000720c */ /* 0x001fda0003f04270 */
[----:B------:R-:W-:Y:S05]  /*13c0*/  @!P0 BREAK.RELIABLE B2 ;  /* 0x0000000000028942 */ /* 0x000fea0003800100 */
[----:B------:R-:W-:Y:S05]  /*13d0*/  @!P0 BRA `(.L_x_30) ;  /* 0x0000000000148947 */ /* 0x000fea0003800000 */
[----:B------:R-:W-:-:S07]  /*13e0*/  VIADD R0, R13, 0xffffffff ;  /* 0xffffffff0d007836 */ /* 0x000fce0000000000 */
.L_x_33:
[----:B------:R-:W-:Y:S05]  /*13f0*/  BSYNC.RELIABLE B2 ;  /* 0x0000000000027941 */ /* 0x000fea0003800100 */
.L_x_31:
[----:B------:R-:W-:-:S13]  /*1400*/  ISETP.GT.U32.AND P0, PT, R15, R0, PT ;  /* 0x000000000f00720c */ /* 0x000fda0003f04070 */
[----:B------:R-:W-:Y:S05]  /*1410*/  @!P0 BRA `(.L_x_34) ;  /* 0xfffffffc00948947 */ /* 0x000fea000383ffff */
[----:B------:R-:W-:-:S07]  /*1420*/  MOV R13, R15 ;  /* 0x0000000f000d7202 */ /* 0x000fce0000000f00 */
.L_x_30:
[----:B------:R-:W-:Y:S05]  /*1430*/  BSYNC.RECONVERGENT B1 ;  /* 0x0000000000017941 */ /* 0x000fea0003800200 */
.L_x_29:
[----:B------:R-:W0:Y:S01]  /*1440*/  S2R R17, SR_CgaCtaId ;  /* 0x0000000000117919 */ /* 0x000e220000008800 */
[----:B------:R-:W-:Y:S01]  /*1450*/  MOV R0, 0x400 ;  /* 0x0000040000007802 */ /* 0x000fe20000000f00 */
[----:B------:R-:W-:-:S03]  /*1460*/  IMAD.MOV.U32 R10, RZ, RZ, 0x1 ;  /* 0x00000001ff0a7424 */ /* 0x000fc600078e00ff */
[----:B0-----:R-:W-:Y:S01]  /*1470*/  LEA R16, R17, R0, 0x18 ;  /* 0x0000000011107211 */ /* 0x001fe200078ec0ff */
[----:B------:R-:W-:-:S04]  /*1480*/  VIADD R0, R0, 0x6000 ;  /* 0x0000600000007836 */ /* 0x000fc80000000000 */
[----:B------:R-:W0:Y:S01]  /*1490*/  LDS.64 R8, [R16+0x9010] ;  /* 0x0090100010087984 */ /* 0x000e220000000a00 */
[----:B------:R-:W-:-:S03]  /*14a0*/  LEA R0, R17, R0, 0x18 ;  /* 0x0000000011007211 */ /* 0x000fc600078ec0ff */
[----:B------:R-:W1:Y:S01]  /*14b0*/  LDS.64 R14, [R16+0x9008] ;  /* 0x00900800100e7984 */ /* 0x000e620000000a00 */
[----:B0-----:R-:W-:Y:S02]  /*14c0*/  IMAD.IADD R6, R9, 0x1, -R8 ;  /* 0x0000000109067824 */ /* 0x001fe400078e0a08 */
[----:B-1----:R-:W-:Y:S01]  /*14d0*/  IMAD.IADD R8, R15, 0x1, -R14 ;  /* 0x000000010f087824 */ /* 0x002fe200078e0a0e */
[----:B------:R-:W-:Y:S01]  /*14e0*/  IADD3 R15, PT, PT, R11, -R13, RZ ;  /* 0x8000000d0b0f7210 */ /* 0x000fe20007ffe0ff */
[----:B------:R-:W-:-:S07]  /*14f0*/  IMAD R14, R7, 0x18, R0 ;  /* 0x00000018070e7824 */ /* 0x000fce00078e0200 */
.L_x_37:
[----:B------:R-:W-:Y:S01]  /*1500*/  ISETP.GE.U32.AND P0, PT, R15, R6, PT ;  /* 0x000000060f00720c */ /* 0x000fe20003f06070 */
[----:B------:R-:W-:-:S12]  /*1510*/  BSSY.RECONVERGENT B1, `(.L_x_35) ;  /* 0x0000022000017945 */ /* 0x000fd80003800200 */
[----:B------:R-:W0:Y:S01]  /*1520*/  @P0 S2R R9, SR_CgaCtaId ;  /* 0x0000000000090919 */ /* 0x000e220000008800 */
[----:B------:R-:W-:Y:S01]  /*1530*/  @P0 MOV R0, 0x400 ;  /* 0x0000040000000802 */ /* 0x000fe20000000f00 */
[----:B------:R-:W-:-:S03]  /*1540*/  @P0 VIADD R18, R13, 0x1 ;  /* 0x000000010d120836 */ /* 0x000fc60000000000 */
[----:B0-----:R-:W-:-:S05]  /*1550*/  @P0 LEA R16, R9, R0, 0x18 ;  /* 0x0000000009100211 */ /* 0x001fca00078ec0ff */
[----:B------:R-:W-:Y:S01]  /*1560*/  @P0 IMAD R16, R13, 0x4, R16 ;  /* 0x000000040d100824 */ /* 0x000fe200078e0210 */
[----:B------:R-:W-:-:S04]  /*1570*/  @P0 MOV R13, R18 ;  /* 0x00000012000d0202 */ /* 0x000fc80000000f00 */
[----:B------:R0:W1:Y:S01]  /*1580*/  @P0 LDS R17, [R16] ;  /* 0x0000000010110984 */ /* 0x0000620000000800 */
[----:B------:R-:W-:Y:S05]  /*1590*/  @P0 BRA `(.L_x_36) ;  /* 0x0000000000640947 */ /* 0x000fea0003800000 */
[----:B------:R-:W-:-:S13]  /*15a0*/  ISETP.GE.U32.AND P0, PT, R13, R8, PT ;  /* 0x000000080d00720c */ /* 0x000fda0003f06070 */
[----:B------:R-:W2:Y:S01]  /*15b0*/  @P0 S2R R9, SR_CgaCtaId ;  /* 0x0000000000090919 */ /* 0x000ea20000008800 */
[----:B------:R-:W-:-:S05]  /*15c0*/  @P0 MOV R0, 0x400 ;  /* 0x0000040000000802 */ /* 0x000fca0000000f00 */
[----:B0-----:R-:W-:-:S05]  /*15d0*/  @P0 VIADD R16, R0, 0x3000 ;  /* 0x0000300000100836 */ /* 0x001fca0000000000 */
[----:B--2---:R-:W-:-:S05]  /*15e0*/  @P0 LEA R16, R9, R16, 0x18 ;  /* 0x0000001009100211 */ /* 0x004fca00078ec0ff */
[C---:B-1----:R-:W-:Y:S02]  /*15f0*/  @P0 IMAD R17, R15.reuse, 0x4, R16 ;  /* 0x000000040f110824 */ /* 0x042fe400078e0210 */
[----:B------:R-:W-:-:S04]  /*1600*/  @P0 VIADD R16, R15, 0x1 ;  /* 0x000000010f100836 */ /* 0x000fc80000000000 */
[----:B------:R-:W2:Y:S01]  /*1610*/  @P0 LDS R17, [R17] ;  /* 0x0000000011110984 */ /* 0x000ea20000000800 */
[----:B------:R-:W-:Y:S01]  /*1620*/  @P0 MOV R15, R16 ;  /* 0x00000010000f0202 */ /* 0x000fe20000000f00 */
[----:B------:R-:W-:Y:S06]  /*1630*/  @P0 BRA `(.L_x_36) ;  /* 0x00000000003c0947 */ /* 0x000fec0003800000 */
[----:B------:R-:W0:Y:S01]  /*1640*/  S2UR UR5, SR_CgaCtaId ;  /* 0x00000000000579c3 */ /* 0x000e220000008800 */
[----:B------:R-:W-:Y:S02]  /*1650*/  UMOV UR4, 0x400 ;  /* 0x0000040000047882 */ /* 0x000fe40000000000 */
[----:B------:R-:W-:-:S04]  /*1660*/  IMAD.U32 R0, RZ, RZ, UR4 ;  /* 0x00000004ff007e24 */ /* 0x000fc8000f8e00ff */
[----:B------:R-:W-:Y:S02]  /*1670*/  VIADD R18, R0, 0x3000 ;  /* 0x0000300000127836 */ /* 0x000fe40000000000 */
[----:B0-----:R-:W-:-:S05]  /*1680*/  IMAD.U32 R9, RZ, RZ, UR5 ;  /* 0x00000005ff097e24 */ /* 0x001fca000f8e00ff */
[C---:B------:R-:W-:Y:S02]  /*1690*/  LEA R18, R9.reuse, R18, 0x18 ;  /* 0x0000001209127211 */ /* 0x040fe400078ec0ff */
[----:B------:R-:W-:-:S03]  /*16a0*/  LEA R16, R9, R0, 0x18 ;  /* 0x0000000009107211 */ /* 0x000fc600078ec0ff */
[----:B------:R-:W-:Y:S01]  /*16b0*/  IMAD R18, R15, 0x4, R18 ;  /* 0x000000040f127824 */ /* 0x000fe200078e0212 */
[----:B------:R-:W-:-:S05]  /*16c0*/  LEA R16, R13, R16, 0x2 ;  /* 0x000000100d107211 */ /* 0x000fca00078e10ff */
[----:B--2---:R-:W-:Y:S04]  /*16d0*/  LDS R17, [R16] ;  /* 0x0000000010117984 */ /* 0x004fe80000000800 */
[----:B------:R-:W0:Y:S02]  /*16e0*/  LDS R18, [R18] ;  /* 0x0000000012127984 */ /* 0x000e240000000800 */
[----:B0-----:R-:W-:-:S13]  /*16f0*/  ISETP.GT.AND P0, PT, R17, R18, PT ;  /* 0x000000121100720c */ /* 0x001fda0003f04270 */
[----:B------:R-:W-:Y:S01]  /*1700*/  @P0 IMAD.MOV.U32 R17, RZ, RZ, R18 ;  /* 0x000000ffff110224 */ /* 0x000fe200078e0012 */
[----:B------:R-:W-:Y:S01]  /*1710*/  @P0 IADD3 R15, PT, PT, R15, 0x1, RZ ;  /* 0x000000010f0f0810 */ /* 0x000fe20007ffe0ff */
[----:B------:R-:W-:-:S07]  /*1720*/  @!P0 VIADD R13, R13, 0x1 ;  /* 0x000000010d0d8836 */ /* 0x000fce0000000000 */
.L_x_36:
[----:B------:R-:W-:Y:S05]  /*1730*/  BSYNC.RECONVERGENT B1 ;  /* 0x0000000000017941 */ /* 0x000fea0003800200 */
.L_x_35:
[C---:B0-----:R-:W-:Y:S01]  /*1740*/  VIADD R16, R10.reuse, 0xffffffff ;  /* 0xffffffff0a107836 */ /* 0x041fe20000000000 */
[----:B-12---:R0:W-:Y:S01]  /*1750*/  STS [R14], R17 ;  /* 0x000000110e007388 */ /* 0x0061e20000000800 */
[----:B------:R-:W-:Y:S02]  /*1760*/  VIADD R11, R11, 0x1 ;  /* 0x000000010b0b7836 */ /* 0x000fe40000000000 */
[----:B------:R-:W-:Y:S01]  /*1770*/  VIADD R10, R10, 0x1 ;  /* 0x000000010a0a7836 */ /* 0x000fe20000000000 */
[----:B------:R-:W-:Y:S02]  /*1780*/  ISETP.GE.U32.AND P0, PT, R16, 0x5, PT ;  /* 0x000000051000780c */ /* 0x000fe40003f06070 */
[----:B------:R-:W-:Y:S02]  /*1790*/  ISETP.LT.U32.AND P1, PT, R11, R12, PT ;  /* 0x0000000c0b00720c */ /* 0x000fe40003f21070 */
[----:B0-----:R-:W-:-:S11]  /*17a0*/  IADD3 R14, PT, PT, R14, 0x4, RZ ;  /* 0x000000040e0e7810 */ /* 0x001fd60007ffe0ff */
[----:B------:R-:W-:Y:S05]  /*17b0*/  @!P0 BRA P1, `(.L_x_37) ;  /* 0xfffffffc00508947 */ /* 0x000fea000083ffff */
.L_x_28:
[----:B------:R-:W-:Y:S05]  /*17c0*/  BSYNC.RECONVERGENT B0 ;  /* 0x0000000000007941 */ /* 0x000fea0003800200 */
.L_x_27:
[----:B------:R-:W-:Y:S05]  /*17d0*/  WARPSYNC.ALL ;  /* 0x0000000000007948 */ /* 0x000fea0003800000 */
[----:B------:R-:W-:Y:S01]  /*17e0*/  BAR.SYNC.DEFER_BLOCKING 0x0 ;  /* 0x0000000000007b1d */ /* 0x000fe20000010000 */
[----:B------:R-:W-:-:S13]  /*17f0*/  ISETP.GE.U32.AND P0, PT, R7, R12, PT ;  /* 0x0000000c0700720c */ /* 0x000fda0003f06070 */
[----:B------:R-:W-:Y:S05]  /*1800*/  @P0 EXIT ;  /* 0x000000000000094d */ /* 0x000fea0003800000 */
[----:B------:R-:W-:Y:S01]  /*1810*/  LOP3.LUT R6, RZ, R7, RZ, 0x33, !PT ;  /* 0x00000007ff067212 */ /* 0x000fe200078e33ff */
[----:B------:R-:W-:Y:S03]  /*1820*/  BSSY.RECONVERGENT B0, `(.L_x_38) ;  /* 0x000001c000007945 */ /* 0x000fe60003800200 */
[----:B------:R-:W-:Y:S02]  /*1830*/  IADD3 R3, PT, PT, R6, R5, R3 ;  /* 0x0000000506037210 */ /* 0x000fe40007ffe003 */
[----:B------:R-:W-:Y:S02]  /*1840*/  LEA R6, R9, R0, 0x18 ;  /* 0x0000000009067211 */ /* 0x000fe400078ec0ff */
[----:B------:R-:W-:-:S04]  /*1850*/  IADD3 R4, PT, PT, R3, -R4, -R2 ;  /* 0x8000000403047210 */ /* 0x000fc80007ffe802 */
[----:B------:R-:W0:Y:S01]  /*1860*/  LDS R6, [R6+0x9000] ;  /* 0x0090000006067984 */ /* 0x000e220000000800 */
[C---:B------:R-:W-:Y:S02]  /*1870*/  LOP3.LUT R2, R4.reuse, 0x600, RZ, 0xc0, !PT ;  /* 0x0000060004027812 */ /* 0x040fe400078ec0ff */
[----:B------:R-:W-:Y:S02]  /*1880*/  ISETP.GE.U32.AND P0, PT, R4, 0x600, PT ;  /* 0x000006000400780c */ /* 0x000fe40003f06070 */
[----:B------:R-:W-:-:S13]  /*1890*/  ISETP.NE.AND P1, PT, R2, 0x600, PT ;  /* 0x000006000200780c */ /* 0x000fda0003f25270 */
[----:B------:R-:W-:Y:S05]  /*18a0*/  @!P1 BRA `(.L_x_39) ;  /* 0x00000000004c9947 */ /* 0x000fea0003800000 */
[----:B------:R-:W1:Y:S01]  /*18b0*/  LDC.64 R2, c[0x0][0x390] ;  /* 0x0000e400ff027b82 */ /* 0x000e620000000a00 */
[----:B------:R-:W-:Y:S01]  /*18c0*/  LEA.HI R4, R4, 0x1, RZ, 0x17 ;  /* 0x0000000104047811 */ /* 0x000fe200078fb8ff */
[----:B------:R-:W-:Y:S02]  /*18d0*/  VIADD R8, R0, 0x6000 ;  /* 0x0000600000087836 */ /* 0x000fe40000000000 */
[----:B0-----:R-:W-:Y:S02]  /*18e0*/  IMAD.IADD R11, R7, 0x1, R6 ;  /* 0x00000001070b7824 */ /* 0x001fe400078e0206 */
[C---:B------:R-:W-:Y:S01]  /*18f0*/  IMAD.SHL.U32 R5, R4.reuse, 0x200, RZ ;  /* 0x0000020004057824 */ /* 0x040fe200078e00ff */
[----:B------:R-:W-:Y:S02]  /*1900*/  LEA R10, R9, R8, 0x18 ;  /* 0x00000008090a7211 */ /* 0x000fe400078ec0ff */
[----:B------:R-:W-:Y:S02]  /*1910*/  LOP3.LUT R4, R4, 0x3, RZ, 0xc0, !PT ;  /* 0x0000000304047812 */ /* 0x000fe400078ec0ff */
[----:B------:R-:W-:Y:S01]  /*1920*/  LOP3.LUT R8, R5, 0x600, RZ, 0xc0, !PT ;  /* 0x0000060005087812 */ /* 0x000fe200078ec0ff */
[----:B------:R-:W-:Y:S01]  /*1930*/  IMAD R10, R7, 0x4, R10 ;  /* 0x00000004070a7824 */ /* 0x000fe200078e020a */
[----:B------:R-:W-:-:S03]  /*1940*/  IADD3 R13, PT, PT, -R4, RZ, RZ ;  /* 0x000000ff040d7210 */ /* 0x000fc60007ffe1ff */
[----:B------:R-:W-:-:S07]  /*1950*/  IMAD.IADD R7, R7, 0x1, R8 ;  /* 0x0000000107077824 */ /* 0x000fce00078e0208 */
.L_x_40:
[----:B--2---:R0:W2:Y:S01]  /*1960*/  LDS R15, [R10] ;  /* 0x000000000a0f7984 */ /* 0x0040a20000000800 */
[C---:B-1----:R-:W-:Y:S01]  /*1970*/  IMAD.WIDE.U32 R4, R11.reuse, 0x4, R2 ;  /* 0x000000040b047825 */ /* 0x042fe200078e0002 */
[----:B------:R-:W-:-:S03]  /*1980*/  IADD3 R11, PT, PT, R11, 0x200, RZ ;  /* 0x000002000b0b7810 */ /* 0x000fc60007ffe0ff */
[----:B------:R-:W-:Y:S02]  /*1990*/  VIADD R13, R13, 0x1 ;  /* 0x000000010d0d7836 */ /* 0x000fe40000000000 */
[----:B0-----:R-:W-:-:S03]  /*19a0*/  VIADD R10, R10, 0x800 ;  /* 0x000008000a0a7836 */ /* 0x001fc60000000000 */
[----:B------:R-:W-:Y:S01]  /*19b0*/  ISETP.NE.AND P1, PT, R13, RZ, PT ;  /* 0x000000ff0d00720c */ /* 0x000fe20003f25270 */
[----:B--2---:R2:W-:-:S12]  /*19c0*/  STG.E desc[UR8][R4.64], R15 ;  /* 0x0000000f04007986 */ /* 0x0045d8000c101908 */
[----:B------:R-:W-:Y:S05]  /*19d0*/  @P1 BRA `(.L_x_40) ;  /* 0xfffffffc00e01947 */ /* 0x000fea000383ffff */
.L_x_39:
[----:B------:R-:W-:Y:S05]  /*19e0*/  BSYNC.RECONVERGENT B0 ;  /* 0x0000000000007941 */ /* 0x000fea0003800200 */
.L_x_38:
[----:B------:R-:W-:Y:S05]  /*19f0*/  @!P0 EXIT ;  /* 0x000000000000894d */ /* 0x000fea0003800000 */
[----:B------:R-:W1:Y:S01]  /*1a00*/  LDC.64 R2, c[0x0][0x390] ;  /* 0x0000e400ff027b82 */ /* 0x000e620000000a00 */
[----:B------:R-:W-:Y:S01]  /*1a10*/  VIADD R0, R0, 0x6000 ;  /* 0x0000600000007836 */ /* 0x000fe20000000000 */
[----:B0-2---:R-:W-:Y:S01]  /*1a20*/  IADD3 R15, PT, PT, R6, R7, RZ ;  /* 0x00000007060f7210 */ /* 0x005fe20007ffe0ff */
[----:B------:R-:W-:-:S03]  /*1a30*/  VIADD R13, R7, 0x400 ;  /* 0x00000400070d7836 */ /* 0x000fc60000000000 */
[----:B------:R-:W-:-:S05]  /*1a40*/  LEA R0, R9, R0, 0x18 ;  /* 0x0000000009007211 */ /* 0x000fca00078ec0ff */
[----:B------:R-:W-:-:S04]  /*1a50*/  IMAD R0, R7, 0x4, R0 ;  /* 0x0000000407007824 */ /* 0x000fc800078e0200 */
[----:B------:R-:W-:-:S07]  /*1a60*/  VIADD R0, R0, 0x1000 ;  /* 0x0000100000007836 */ /* 0x000fce0000000000 */
.L_x_41:
[----:B0-----:R-:W0:Y:S01]  /*1a70*/  LDS R17, [R0+-0x1000] ;  /* 0xfff0000000117984 */ /* 0x001e220000000800 */
[C---:B------:R-:W-:Y:S01]  /*1a80*/  VIADD R7, R15.reuse, 0x200 ;  /* 0x000002000f077836 */ /* 0x040fe20000000000 */
[C---:B------:R-:W-:Y:S01]  /*1a90*/  IADD3 R9, PT, PT, R15.reuse, 0x400, RZ ;  /* 0x000004000f097810 */ /* 0x040fe20007ffe0ff */
[C---:B------:R-:W-:Y:S01]  /*1aa0*/  VIADD R11, R15.reuse, 0x600 ;  /* 0x000006000f0b7836 */ /* 0x040fe20000000000 */
[----:B------:R-:W2:Y:S01]  /*1ab0*/  LDS R19, [R0+-0x800] ;  /* 0xfff8000000137984 */ /* 0x000ea20000000800 */
[C-C-:B-1----:R-:W-:Y:S01]  /*1ac0*/  IMAD.WIDE.U32 R4, R15.reuse, 0x4, R2.reuse ;  /* 0x000000040f047825 */ /* 0x142fe200078e0002 */
[----:B------:R-:W-:Y:S02]  /*1ad0*/  IADD3 R15, PT, PT, R15, 0x800, RZ ;  /* 0x000008000f0f7810 */ /* 0x000fe40007ffe0ff */
[----:B------:R-:W1:Y:S01]  /*1ae0*/  LDS R21, [R0] ;  /* 0x0000000000157984 */ /* 0x000e620000000800 */
[----:B------:R-:W-:-:S03]  /*1af0*/  IMAD.WIDE.U32 R6, R7, 0x4, R2 ;  /* 0x0000000407067825 */ /* 0x000fc600078e0002 */
[----:B------:R3:W4:Y:S01]  /*1b00*/  LDS R23, [R0+0x800] ;  /* 0x0008000000177984 */ /* 0x0007220000000800 */
[----:B------:R-:W-:-:S04]  /*1b10*/  IMAD.WIDE.U32 R8, R9, 0x4, R2 ;  /* 0x0000000409087825 */ /* 0x000fc800078e0002 */
[----:B------:R-:W-:-:S04]  /*1b20*/  IMAD.WIDE.U32 R10, R11, 0x4, R2 ;  /* 0x000000040b0a7825 */ /* 0x000fc800078e0002 */
[C---:B------:R-:W-:Y:S02]  /*1b30*/  VIADD R25, R13.reuse, 0x400 ;  /* 0x000004000d197836 */ /* 0x040fe40000000000 */
[----:B------:R-:W-:Y:S02]  /*1b40*/  VIADD R13, R13, 0x800 ;  /* 0x000008000d0d7836 */ /* 0x000fe40000000000 */
[----:B---3--:R-:W-:Y:S01]  /*1b50*/  VIADD R0, R0, 0x2000 ;  /* 0x0000200000007836 */ /* 0x008fe20000000000 */
[----:B------:R-:W-:Y:S01]  /*1b60*/  ISETP.GE.U32.AND P0, PT, R25, R12, PT ;  /* 0x0000000c1900720c */ /* 0x000fe20003f06070 */
[----:B0-----:R0:W-:Y:S04]  /*1b70*/  STG.E desc[UR8][R4.64], R17 ;  /* 0x0000001104007986 */ /* 0x0011e8000c101908 */
[----:B--2---:R0:W-:Y:S04]  /*1b80*/  STG.E desc[UR8][R6.64], R19 ;  /* 0x0000001306007986 */ /* 0x0041e8000c101908 */
[----:B-1----:R0:W-:Y:S04]  /*1b90*/  STG.E desc[UR8][R8.64], R21 ;  /* 0x0000001508007986 */ /* 0x0021e8000c101908 */
[----:B----4-:R0:W-:Y:S01]  /*1ba0*/  STG.E desc[UR8][R10.64], R23 ;  /* 0x000000170a007986 */ /* 0x0101e2000c101908 */
[----:B------:R-:W-:Y:S05]  /*1bb0*/  @!P0 BRA `(.L_x_41) ;  /* 0xfffffffc00ac8947 */ /* 0x000fea000383ffff */
[----:B------:R-:W-:Y:S05]  /*1bc0*/  EXIT ;  /* 0x000000000000794d */ /* 0x000fea0003800000 */
.L_x_42:
[----:B------:R-:W-:-:S00]  /*1bd0*/  BRA `(.L_x_42) ;  /* 0xfffffffc00fc7947 */ /* 0x000fc0000383ffff */
[----:B------:R-:W-:-:S00]  /*1be0*/  NOP ;  /* 0x0000000000007918 */ /* 0x000fc00000000000 */
        /* <DEDUP_REMOVED lines=9> */
.L_x_55:


//--------------------- .text._Z28merge_sorted_array_kernel_v1PiS_S_jj --------------------------
	.section	.text._Z28merge_sorted_array_kernel_v1PiS_S_jj,"ax",@progbits
	.align	128
        .global         _Z28merge_sorted_array_kernel_v1PiS_S_jj
        .type           _Z28merge_sorted_array_kernel_v1PiS_S_jj,@function
        .size           _Z28merge_sorted_array_kernel_v1PiS_S_jj,(.L_x_56 - _Z28merge_sorted_array_kernel_v1PiS_S_jj)
        .other          _Z28merge_sorted_array_kernel_v1PiS_S_jj,@"STO_CUDA_ENTRY STV_DEFAULT"
_Z28merge_sorted_array_kernel_v1PiS_S_jj:
.text._Z28merge_sorted_array_kernel_v1PiS_S_jj:
[----:B------:R-:W-:Y:S01]  /*0000*/  LDC R1, c[0x0][0x37c] ;  /* 0x0000df00ff017b82 */ /* 0x000fe20000000800 */
[----:B------:R-:W0:Y:S07]  /*0010*/  S2R R0, SR_TID.X ;  /* 0x0000000000007919 */ /* 0x000e2e0000002100 */
[----:B------:R-:W0:Y:S01]  /*0020*/  S2UR UR4, SR_CTAID.X ;  /* 0x00000000000479c3 */ /* 0x000e220000002500 */
[----:B------:R-:W1:Y:S07]  /*0030*/  LDCU.64 UR8, c[0x0][0x398] ;  /* 0x00007300ff0877ac */ /* 0x000e6e0008000a00 */
[----:B------:R-:W0:Y:S02]  /*0040*/  LDC R3, c[0x0][0x360] ;  /* 0x0000d800ff037b82 */ /* 0x000e240000000800 */
[----:B0-----:R-:W-:Y:S01]  /*0050*/  IMAD R0, R3, UR4, R0 ;  /* 0x0000000403007c24 */ /* 0x001fe2000f8e0200 */
[----:B-1----:R-:W-:-:S03]  /*0060*/  UIADD3 UR4, UPT, UPT, UR9, UR8, URZ ;  /* 0x0000000809047290 */ /* 0x002fc6000fffe0ff */
[----:B------:R-:W-:-:S05]  /*0070*/  IMAD R0, R0, 0x6, RZ ;  /* 0x0000000600007824 */ /* 0x000fca00078e02ff */
[----:B------:R-:W-:-:S13]  /*0080*/  ISETP.GE.U32.AND P0, PT, R0, UR4, PT ;  /* 0x0000000400007c0c */ /* 0x000fda000bf06070 */
[----:B------:R-:W-:Y:S05]  /*0090*/  @P0 EXIT ;  /* 0x000000000000094d */ /* 0x000fea0003800000 */
[----:B------:R-:W-:Y:S01]  /*00a0*/  VIMNMX.U32 R3, PT, PT, R0, UR9, !PT ;  /* 0x0000000900037c48 */ /* 0x000fe2000ffe0000 */
[----:B------:R-:W0:Y:S01]  /*00b0*/  LDCU.64 UR6, c[0x0][0x358] ;  /* 0x00006b00ff0677ac */ /* 0x000e220008000a00 */
[----:B------:R-:W-:Y:S03]  /*00c0*/  BSSY.RECONVERGENT B0, `(.L_x_43) ;  /* 0x0000029000007945 */ /* 0x000fe60003800200 */
[----:B------:R-:W-:Y:S01]  /*00d0*/  VIADD R3, R3, -UR9 ;  /* 0x8000000903037c36 */ /* 0x000fe20008000000 */
[----:B------:R-:W1:Y:S04]  /*00e0*/  LDCU UR5, c[0x0][0x398] ;  /* 0x00007300ff0577ac */ /* 0x000e680008000800 */
[----:B------:R-:W-:Y:S01]  /*00f0*/  ISETP.GT.U32.AND P0, PT, R3, UR8, PT ;  /* 0x0000000803007c0c */ /* 0x000fe2000bf04070 */
[----:B------:R-:W2:-:S12]  /*0100*/  LDCU UR10, c[0x0][0x39c] ;  /* 0x00007380ff0a77ac */ /* 0x000e980008000800 */
[----:B0-----:R-:W-:Y:S05]  /*0110*/  @P0 BRA `(.L_x_44) ;  /* 0x00000000008c0947 */ /* 0x001fea0003800000 */
[----:B------:R-:W0:Y:S01]  /*0120*/  LDC.64 R4, c[0x0][0x380] ;  /* 0x0000e000ff047b82 */ /* 0x000e220000000a00 */
[----:B------:R-:W-:Y:S01]  /*0130*/  IMAD.MOV.U32 R13, RZ, RZ, R3 ;  /* 0x000000ffff0d7224 */ /* 0x000fe200078e0003 */
[----:B------:R-:W-:-:S06]  /*0140*/  VIMNMX.U32 R2, PT, PT, R0, UR8, PT ;  /* 0x0000000800027c48 */ /* 0x000fcc000bfe0000 */
[----:B------:R-:W3:Y:S02]  /*0150*/  LDC.64 R6, c[0x0][0x388] ;  /* 0x0000e200ff067b82 */ /* 0x000ee40000000a00 */
.L_x_48:
[----:B------:R-:W-:Y:S01]  /*0160*/  IADD3 R12, PT, PT, R2, R13, RZ ;  /* 0x0000000d020c7210 */ /* 0x000fe20007ffe0ff */
[----:B------:R-:W-:Y:S03]  /*0170*/  BSSY.RELIABLE B1, `(.L_x_45) ;  /* 0x000001a000017945 */ /* 0x000fe60003800100 */
[----:B------:R-:W-:-:S05]  /*0180*/  SHF.R.U32.HI R3, RZ, 0x1, R12 ;  /* 0x00000001ff037819 */ /* 0x000fca000001160c */
[----:B------:R-:W-:-:S05]  /*0190*/  IMAD.IADD R15, R0, 0x1, -R3 ;  /* 0x00000001000f7824 */ /* 0x000fca00078e0a03 */
[----:B------:R-:W-:-:S04]  /*01a0*/  ISETP.NE.AND P0, PT, R15, RZ, PT ;  /* 0x000000ff0f00720c */ /* 0x000fc80003f05270 */
[----:B-1----:R-:W-:-:S13]  /*01b0*/  ISETP.GE.U32.OR P0, PT, R3, UR5, !P0 ;  /* 0x0000000503007c0c */ /* 0x002fda000c706470 */
[----:B------:R-:W-:Y:S05]  /*01c0*/  @P0 BRA `(.L_x_46) ;  /* 0x0000000000200947 */ /* 0x000fea0003800000 */
[----:B------:R-:W-:Y:S02]  /*01d0*/  VIADD R9, R15, 0xffffffff ;  /* 0xffffffff0f097836 */ /* 0x000fe40000000000 */
[----:B0-----:R-:W-:-:S04]  /*01e0*/  IMAD.WIDE.U32 R10, R3, 0x4, R4 ;  /* 0x00000004030a7825 */ /* 0x001fc800078e0004 */
[----:B---3--:R-:W-:Y:S02]  /*01f0*/  IMAD.WIDE.U32 R8, R9, 0x4, R6 ;  /* 0x0000000409087825 */ /* 0x008fe400078e0006 */
[----:B------:R-:W3:Y:S04]  /*0200*/  LDG.E R11, desc[UR6][R10.64] ;  /* 0x000000060a0b7981 */ /* 0x000ee8000c1e1900 */
[----:B------:R-:W3:Y:S02]  /*0210*/  LDG.E R8, desc[UR6][R8.64] ;  /* 0x0000000608087981 */ /* 0x000ee4000c1e1900 */
[----:B---3--:R-:W-:-:S13]  /*0220*/  ISETP.GT.AND P0, PT, R8, R11, PT ;  /* 0x0000000b0800720c */ /* 0x008fda0003f04270 */
[----:B------:R-:W-:Y:S01]  /*0230*/  @P0 IADD3 R13, PT, PT, R3, 0x1, RZ ;  /* 0x00000001030d0810 */ /* 0x000fe20007ffe0ff */
[----:B------:R-:W-:Y:S06]  /*0240*/  @P0 BRA `(.L_x_47) ;  /* 0x0000000000300947 */ /* 0x000fec0003800000 */
.L_x_46:
[----:B--2---:R-:W-:-:S04]  /*0250*/  ISETP.GE.U32.AND P0, PT, R15, UR10, PT ;  /* 0x0000000a0f007c0c */ /* 0x004fc8000bf06070 */
[----:B------:R-:W-:-:S13]  /*0260*/  ISETP.LT.U32.OR P0, PT, R12, 0x2, P0 ;  /* 0x000000020c00780c */ /* 0x000fda0000701470 */
[----:B------:R-:W-:Y:S05]  /*0270*/  @P0 BREAK.RELIABLE B1 ;  /* 0x0000000000010942 */ /* 0x000fea0003800100 */
[----:B------:R-:W-:Y:S05]  /*0280*/  @P0 BRA `(.L_x_44) ;  /* 0x0000000000300947 */ /* 0x000fea0003800000 */
[----:B------:R-:W-:Y:S02]  /*0290*/  VIADD R2, R3, 0xffffffff ;  /* 0xffffffff03027836 */ /* 0x000fe40000000000 */
[----:B---3--:R-:W-:-:S04]  /*02a0*/  IMAD.WIDE.U32 R10, R15, 0x4, R6 ;  /* 0x000000040f0a7825 */ /* 0x008fc800078e0006 */
[----:B0-----:R-:W-:Y:S02]  /*02b0*/  IMAD.WIDE.U32 R8, R2, 0x4, R4 ;  /* 0x0000000402087825 */ /* 0x001fe400078e0004 */
[----:B------:R-:W2:Y:S04]  /*02c0*/  LDG.E R11, desc[UR6][R10.64] ;  /* 0x000000060a0b7981 */ /* 0x000ea8000c1e1900 */
[----:B------:R-:W2:Y:S02]  /*02d0*/  LDG.E R8, desc[UR6][R8.64] ;  /* 0x0000000608087981 */ /* 0x000ea4000c1e1900 */
[----:B--2---:R-:W-:-:S13]  /*02e0*/  ISETP.GT.AND P0, PT, R8, R11, PT ;  /* 0x0000000b0800720c */ /* 0x004fda0003f04270 */
[----:B------:R-:W-:Y:S05]  /*02f0*/  @!P0 BREAK.RELIABLE B1 ;  /* 0x0000000000018942 */ /* 0x000fea0003800100 */
[----:B------:R-:W-:Y:S05]  /*0300*/  @!P0 BRA `(.L_x_44) ;  /* 0x0000000000108947 */ /* 0x000fea0003800000 */
.L_x_47:
[----:B--2---:R-:W-:Y:S05]  /*0310*/  BSYNC.RELIABLE B1 ;  /* 0x0000000000017941 */ /* 0x004fea0003800100 */
.L_x_45:
[----:B------:R-:W-:-:S13]  /*0320*/  ISETP.GT.U32.AND P0, PT, R13, R2, PT ;  /* 0x000000020d00720c */ /* 0x000fda0003f04070 */
[----:B------:R-:W-:Y:S05]  /*0330*/  @!P0 BRA `(.L_x_48) ;  /* 0xfffffffc00888947 */ /* 0x000fea000383ffff */
[----:B------:R-:W-:-:S07]  /*0340*/  IMAD.MOV.U32 R3, RZ, RZ, R13 ;  /* 0x000000ffff037224 */ /* 0x000fce00078e000d */
.L_x_44:
[----:B-12---:R-:W-:Y:S05]  /*0350*/  BSYNC.RECONVERGENT B0 ;  /* 0x0000000000007941 */ /* 0x006fea0003800200 */
.L_x_43:
[----:B------:R-:W-:Y:S05]  /*0360*/  WARPSYNC.ALL ;  /* 0x0000000000007948 */ /* 0x000fea0003800000 */
[----:B------:R-:W1:Y:S01]  /*0370*/  LDC.64 R12, c[0x0][0x390] ;  /* 0x0000e400ff0c7b82 */ /* 0x000e620000000a00 */
[----:B------:R-:W-:Y:S02]  /*0380*/  HFMA2 R16, -RZ, RZ, 0, 5.9604644775390625e-08 ;  /* 0x00000001ff107431 */ /* 0x000fe400000001ff */
[C---:B------:R-:W-:Y:S01]  /*0390*/  IMAD.IADD R17, R0.reuse, 0x1, -R3 ;  /* 0x0000000100117824 */ /* 0x040fe200078e0a03 */
[----:B------:R-:W2:Y:S01]  /*03a0*/  LDCU UR8, c[0x0][0x398] ;  /* 0x00007300ff0877ac */ /* 0x000ea20008000800 */
[----:B------:R-:W4:Y:S03]  /*03b0*/  LDCU UR5, c[0x0][0x39c] ;  /* 0x00007380ff0577ac */ /* 0x000f260008000800 */
[----:B------:R-:W2:Y:S08]  /*03c0*/  LDC.64 R10, c[0x0][0x380] ;  /* 0x0000e000ff0a7b82 */ /* 0x000eb00000000a00 */
[----:B------:R-:W2:Y:S08]  /*03d0*/  LDC.64 R8, c[0x0][0x388] ;  /* 0x0000e200ff087b82 */ /* 0x000eb00000000a00 */
[----:B---3--:R-:W3:Y:S01]  /*03e0*/  LDC.64 R6, c[0x0][0x380] ;  /* 0x0000e000ff067b82 */ /* 0x008ee20000000a00 */
[----:B-1----:R-:W-:-:S04]  /*03f0*/  IMAD.WIDE.U32 R12, R0, 0x4, R12 ;  /* 0x00000004000c7825 */ /* 0x002fc800078e000c */
[----:B------:R-:W-:Y:S01]  /*0400*/  IMAD.MOV.U32 R21, RZ, RZ, R13 ;  /* 0x000000ffff157224 */ /* 0x000fe200078e000d */
[----:B------:R-:W-:Y:S02]  /*0410*/  MOV R2, R12 ;  /* 0x0000000c00027202 */ /* 0x000fe40000000f00 */
[----:B0---4-:R-:W0:Y:S05]  /*0420*/  LDC.64 R4, c[0x0][0x388] ;  /* 0x0000e200ff047b82 */ /* 0x011e2a0000000a00 */
.L_x_53:
[----:B------:R-:W-:Y:S01]  /*0430*/  ISETP.GE.U32.AND P0, PT, R17, UR5, PT ;  /* 0x0000000511007c0c */ /* 0x000fe2000bf06070 */
[----:B------:R-:W-:-:S12]  /*0440*/  BSSY.RECONVERGENT B0, `(.L_x_49) ;  /* 0x0000014000007945 */ /* 0x000fd80003800200 */
[----:B------:R-:W-:Y:S05]  /*0450*/  @!P0 BRA `(.L_x_50) ;  /* 0x0000000000108947 */ /* 0x000fea0003800000 */
[----:B---3--:R-:W-:-:S05]  /*0460*/  IMAD.WIDE.U32 R12, R3, 0x4, R6 ;  /* 0x00000004030c7825 */ /* 0x008fca00078e0006 */
[----:B------:R4:W5:Y:S01]  /*0470*/  LDG.E R19, desc[UR6][R12.64] ;  /* 0x000000060c137981 */ /* 0x000962000c1e1900 */
[----:B------:R-:W-:Y:S01]  /*0480*/  VIADD R3, R3, 0x1 ;  /* 0x0000000103037836 */ /* 0x000fe20000000000 */
[----:B------:R-:W-:Y:S06]  /*0490*/  BRA `(.L_x_51) ;  /* 0x0000000000387947 */ /* 0x000fec0003800000 */
.L_x_50:
[----:B--2---:R-:W-:-:S13]  /*04a0*/  ISETP.GE.U32.AND P0, PT, R3, UR8, PT ;  /* 0x0000000803007c0c */ /* 0x004fda000bf06070 */
[----:B------:R-:W-:Y:S05]  /*04b0*/  @!P0 BRA `(.L_x_52) ;  /* 0x0000000000108947 */ /* 0x000fea0003800000 */
[----:B0-----:R-:W-:-:S05]  /*04c0*/  IMAD.WIDE.U32 R12, R17, 0x4, R4 ;  /* 0x00000004110c7825 */ /* 0x001fca00078e0004 */
[----:B------:R1:W5:Y:S01]  /*04d0*/  LDG.E R19, desc[UR6][R12.64] ;  /* 0x000000060c137981 */ /* 0x000362000c1e1900 */
[----:B------:R-:W-:Y:S01]  /*04e0*/  VIADD R17, R17, 0x1 ;  /* 0x0000000111117836 */ /* 0x000fe20000000000 */
[----:B------:R-:W-:Y:S06]  /*04f0*/  BRA `(.L_x_51) ;  /* 0x0000000000207947 */ /* 0x000fec0003800000 */
.L_x_52:
[----:B------:R-:W-:-:S04]  /*0500*/  IMAD.WIDE.U32 R14, R17, 0x4, R8 ;  /* 0x00000004110e7825 */ /* 0x000fc800078e0008 */
[----:B------:R-:W-:Y:S02]  /*0510*/  IMAD.WIDE.U32 R12, R3, 0x4, R10 ;  /* 0x00000004030c7825 */ /* 0x000fe400078e000a */
[----:B------:R-:W2:Y:S04]  /*0520*/  LDG.E R14, desc[UR6][R14.64] ;  /* 0x000000060e0e7981 */ /* 0x000ea8000c1e1900 */
[----:B------:R-:W2:Y:S02]  /*0530*/  LDG.E R19, desc[UR6][R12.64] ;  /* 0x000000060c137981 */ /* 0x000ea4000c1e1900 */
[----:B--2---:R-:W-:-:S13]  /*0540*/  ISETP.GT.AND P0, PT, R19, R14, PT ;  /* 0x0000000e1300720c */ /* 0x004fda0003f04270 */
[----:B------:R-:W-:Y:S01]  /*0550*/  @P0 MOV R19, R14 ;  /* 0x0000000e00130202 */ /* 0x000fe20000000f00 */
[----:B------:R-:W-:Y:S01]  /*0560*/  @!P0 VIADD R3, R3, 0x1 ;  /* 0x0000000103038836 */ /* 0x000fe20000000000 */
[----:B------:R-:W-:-:S07]  /*0570*/  @P0 IADD3 R17, PT, PT, R17, 0x1, RZ ;  /* 0x0000000111110810 */ /* 0x000fce0007ffe0ff */
.L_x_51:
[----:B--2---:R-:W-:Y:S05]  /*0580*/  BSYNC.RECONVERGENT B0 ;  /* 0x0000000000007941 */ /* 0x004fea0003800200 */
.L_x_49:
[----:B-1--4-:R-:W-:Y:S01]  /*0590*/  IMAD.MOV.U32 R12, RZ, RZ, R2 ;  /* 0x000000ffff0c7224 */ /* 0x012fe200078e0002 */
[-C--:B------:R-:W-:Y:S01]  /*05a0*/  MOV R13, R21.reuse ;  /* 0x00000015000d7202 */ /* 0x080fe20000000f00 */
[----:B------:R-:W-:Y:S01]  /*05b0*/  VIADD R14, R16, 0xffffffff ;  /* 0xffffffff100e7836 */ /* 0x000fe20000000000 */
[----:B------:R-:W-:Y:S01]  /*05c0*/  IADD3 R0, PT, PT, R0, 0x1, RZ ;  /* 0x0000000100007810 */ /* 0x000fe20007ffe0ff */
[----:B------:R-:W-:Y:S01]  /*05d0*/  VIADD R16, R16, 0x1 ;  /* 0x0000000110107836 */ /* 0x000fe20000000000 */
[----:B------:R-:W-:Y:S01]  /*05e0*/  IADD3 R2, P1, PT, R2, 0x4, RZ ;  /* 0x0000000402027810 */ /* 0x000fe20007f3e0ff */
[----:B-----5:R1:W-:Y:S01]  /*05f0*/  STG.E desc[UR6][R12.64], R19 ;  /* 0x000000130c007986 */ /* 0x0203e2000c101906 */
[----:B------:R-:W-:Y:S02]  /*0600*/  ISETP.GE.U32.AND P0, PT, R14, 0x5, PT ;  /* 0x000000050e00780c */ /* 0x000fe40003f06070 */
[----:B------:R-:W-:Y:S02]  /*0610*/  ISETP.LT.U32.AND P2, PT, R0, UR4, PT ;  /* 0x0000000400007c0c */ /* 0x000fe4000bf41070 */
[----:B------:R-:W-:-:S11]  /*0620*/  IADD3.X R21, PT, PT, RZ, R21, RZ, P1, !PT ;  /* 0x00000015ff157210 */ /* 0x000fd60000ffe4ff */
[----:B-1----:R-:W-:Y:S05]  /*0630*/  @!P0 BRA P2, `(.L_x_53) ;  /* 0xfffffffc007c8947 */ /* 0x002fea000103ffff */
[----:B------:R-:W-:Y:S05]  /*0640*/  EXIT ;  /* 0x000000000000794d */ /* 0x000fea0003800000 */
.L_x_54:
        /* <DEDUP_REMOVED lines=11> */
.L_x_56:


//--------------------- .nv.shared._Z28merge_sorted_array_kernel_v2PiS_S_S_jjj --------------------------
	.section	.nv.shared._Z28merge_sorted_array_kernel_v2PiS_S_S_jjj,"aw",@nobits
	.sectionflags	@""
	.align	4
.nv.shared._Z28merge_sorted_array_kernel_v2PiS_S_S_jjj:
	.zero		37912


//--------------------- .nv.shared.reserved.0     --------------------------
	.section	.nv.shared.reserved.0,"aw",@nobits
	.weak		__nv_reservedSMEM_offset_0_alias
	.size		__nv_reservedSMEM_offset_0_alias, 0, 64
	.other		__nv_reservedSMEM_offset_0_alias,@"STO_CUDA_RESERVED_SHARED STV_DEFAULT"
__nv_reservedSMEM_offset_0_alias:
	.zero		0
	.zero		64


//--------------------- .nv.constant0._Z28merge_sorted_array_kernel_v2PiS_S_S_jjj --------------------------
	.section	.nv.constant0._Z28merge_sorted_array_kernel_v2PiS_S_S_jjj,"a",@progbits
	.sectionflags	@""
	.align	4
.nv.constant0._Z28merge_sorted_array_kernel_v2PiS_S_S_jjj:
	.zero		940


//--------------------- .nv.constant0._Z28merge_sorted_array_kernel_v1PiS_S_jj --------------------------
	.section	.nv.constant0._Z28merge_sorted_array_kernel_v1PiS_S_jj,"a",@progbits
	.sectionflags	@""
	.align	4
.nv.constant0._Z28merge_sorted_array_kernel_v1PiS_S_jj:
	.zero		928


//--------------------- SYMBOLS --------------------------

	.type		.nv.reservedSmem.offset0,@object
	.size		.nv.reservedSmem.offset0,0x4
	.type		.nv.reservedSmem.cap,@object
	.size		.nv.reservedSmem.cap,0x4
